def attn_fwd(
    Q,
    K,
    V,
    Out,
    Lse,
    sm_scale,
    stride_qz,
    stride_qh,
    stride_qm,
    stride_qk,
    stride_kz,
    stride_kh,
    stride_kn,
    stride_kk,
    stride_vz,
    stride_vh,
    stride_vn,
    stride_vk,
    stride_oz,
    stride_oh,
    stride_om,
    stride_ok,
    seqlen_q,
    seqlen_k,
    BLOCK_M: tl.constexpr,
    BLOCK_N: tl.constexpr,
    HEAD_DIM: tl.constexpr,
    CAUSAL: tl.constexpr,
):
    start_m = tl.program_id(0)
    off_hz = tl.program_id(1)
    q_off = off_hz * stride_qh
    k_off = off_hz * stride_kh
    v_off = off_hz * stride_vh
    offs_m = start_m * BLOCK_M + tl.arange(0, BLOCK_M)
    offs_d = tl.arange(0, HEAD_DIM)
    offs_n = tl.arange(0, BLOCK_N)
    q_ptrs = Q + q_off + offs_m[:, None] * stride_qm + offs_d[None, :] * stride_qk
    k_ptrs = K + k_off + offs_d[:, None] * stride_kk + offs_n[None, :] * stride_kn
    v_ptrs = V + v_off + offs_n[:, None] * stride_vn + offs_d[None, :] * stride_vk
    m_i = tl.full([BLOCK_M], float("-inf"), dtype=tl.float32)
    l_i = tl.zeros([BLOCK_M], dtype=tl.float32) + 1.0
    acc = tl.zeros([BLOCK_M, HEAD_DIM], dtype=tl.float32)
    q = tl.load(q_ptrs)
    acc, l_i, m_i = _attn_fwd_inner(
        acc,
        l_i,
        m_i,
        q,
        k_ptrs,
        v_ptrs,
        sm_scale,
        stride_kn,
        stride_vn,
        start_m,
        seqlen_k,
        BLOCK_M,
        BLOCK_N,
        HEAD_DIM,
        CAUSAL,
    )
    acc = acc / l_i[:, None]
    lse = m_i + tl.math.log2(l_i) / 1.4426950408889634
    o_ptrs = (
        Out
        + off_hz * stride_oh
        + offs_m[:, None] * stride_om
        + offs_d[None, :] * stride_ok
    )
    tl.store(o_ptrs, acc.to(Out.dtype.element_ty))
    tl.store(Lse + off_hz * seqlen_q + offs_m, lse)

# config = {"BLOCK_M": 256, "BLOCK_N": 64, "HEAD_DIM": 32, "arch": "sm_90", "causal": true, "dtype": "fp8e4m3", "num_stages": 2, "num_warps": 8}
# arch = sm_90


// ===== COMPILED SASS (sm_90a) =====

	.target	sm_90a

	.elftype	@"ET_EXEC"


//--------------------- .note.nv.tkinfo           --------------------------
	.section	.note.nv.tkinfo,"",@"SHT_NOTE"
	.sectionflags	@"SHF_NOTE_NV_TKINFO"
	.tkinfo
        /*0018*/ 	.word	0x00000002
        /*0030*/ 	.string	""
        /*0030*/ 	.string	"ptxas"
        /*0030*/ 	.string	"Cuda compilation tools, release 13.0, V13.0.88"
        /*0030*/ 	.string	"Build cuda_13.0.r13.0/compiler.36424714_0"
        /*0030*/ 	.string	"-v  -suppress-debug-info  -lineinfo  -arch sm_90a "



//--------------------- .note.nv.cuinfo           --------------------------
	.section	.note.nv.cuinfo,"",@"SHT_NOTE"
	.sectionflags	@"SHF_NOTE_NV_CUINFO"
        /*0018*/ 	.short	0x0002
        /*001a*/ 	.short	0x005a
        /*001c*/ 	.short	0x0082
	.zero		2


//--------------------- .nv.info                  --------------------------
	.section	.nv.info,"",@"SHT_CUDA_INFO"
	.align	4


	//----- nvinfo : EIATTR_REGCOUNT
	.align		4
        /*0000*/ 	.byte	0x04, 0x2f
        /*0002*/ 	.short	(.L_2 - .L_1)
	.align		4
.L_1:
        /*0004*/ 	.word	index@(attn_fwd)
        /*0008*/ 	.word	0x000000ae


	//----- nvinfo : EIATTR_FRAME_SIZE
	.align		4
.L_2:
        /*000c*/ 	.byte	0x04, 0x11
        /*000e*/ 	.short	(.L_4 - .L_3)
	.align		4
.L_3:
        /*0010*/ 	.word	index@(attn_fwd)
        /*0014*/ 	.word	0x00000000


	//----- nvinfo : EIATTR_MIN_STACK_SIZE
	.align		4
.L_4:
        /*0018*/ 	.byte	0x04, 0x12
        /*001a*/ 	.short	(.L_6 - .L_5)
	.align		4
.L_5:
        /*001c*/ 	.word	index@(attn_fwd)
        /*0020*/ 	.word	0x00000000
.L_6:


//--------------------- .nv.compat                --------------------------
	.section	.nv.compat,"",@"SHT_CUDA_COMPAT_INFO"
	.align	4
        /*0000*/ 	.byte	0x02, 0x09, 0x01, 0x00, 0x02, 0x02, 0x04, 0x00, 0x02, 0x05, 0x05, 0x00, 0x03, 0x07, 0x01, 0x01
        /*0010*/ 	.byte	0x02, 0x03, 0x00, 0x00, 0x02, 0x06, 0x01, 0x00, 0x04, 0x0b, 0x08, 0x00, 0x00, 0x00, 0x00, 0x00
        /*0020*/ 	.byte	0x00, 0x00, 0x00, 0x00


//--------------------- .nv.info.attn_fwd         --------------------------
	.section	.nv.info.attn_fwd,"",@"SHT_CUDA_INFO"
	.sectionflags	@""
	.align	4


	//----- nvinfo : EIATTR_CUDA_API_VERSION
	.align		4
        /*0000*/ 	.byte	0x04, 0x37
        /*0002*/ 	.short	(.L_8 - .L_7)
.L_7:
        /*0004*/ 	.word	0x00000082


	//----- nvinfo : EIATTR_KPARAM_INFO
	.align		4
.L_8:
        /*0008*/ 	.byte	0x04, 0x17
        /*000a*/ 	.short	(.L_10 - .L_9)
.L_9:
        /*000c*/ 	.word	0x00000000
        /*0010*/ 	.short	0x0019
        /*0012*/ 	.short	0x0080
        /*0014*/ 	.byte	0x00, 0xf4, 0x21, 0x00


	//----- nvinfo : EIATTR_KPARAM_INFO
	.align		4
.L_10:
        /*0018*/ 	.byte	0x04, 0x17
        /*001a*/ 	.short	(.L_12 - .L_11)
.L_11:
        /*001c*/ 	.word	0x00000000
        /*0020*/ 	.short	0x0018
        /*0022*/ 	.short	0x0078
        /*0024*/ 	.byte	0x00, 0xf4, 0x21, 0x00


	//----- nvinfo : EIATTR_KPARAM_INFO
	.align		4
.L_12:
        /*0028*/ 	.byte	0x04, 0x17
        /*002a*/ 	.short	(.L_14 - .L_13)
.L_13:
        /*002c*/ 	.word	0x00000000
        /*0030*/ 	.short	0x0017
        /*0032*/ 	.short	0x0070
        /*0034*/ 	.byte	0x00, 0xf0, 0x11, 0x00


	//----- nvinfo : EIATTR_KPARAM_INFO
	.align		4
.L_14:
        /*0038*/ 	.byte	0x04, 0x17
        /*003a*/ 	.short	(.L_16 - .L_15)
.L_15:
        /*003c*/ 	.word	0x00000000
        /*0040*/ 	.short	0x0016
        /*0042*/ 	.short	0x006c
        /*0044*/ 	.byte	0x00, 0xf0, 0x11, 0x00


	//----- nvinfo : EIATTR_KPARAM_INFO
	.align		4
.L_16:
        /*0048*/ 	.byte	0x04, 0x17
        /*004a*/ 	.short	(.L_18 - .L_17)
.L_17:
        /*004c*/ 	.word	0x00000000
        /*0050*/ 	.short	0x0015
        /*0052*/ 	.short	0x0068
        /*0054*/ 	.byte	0x00, 0xf0, 0x11, 0x00


	//----- nvinfo : EIATTR_KPARAM_INFO
	.align		4
.L_18:
        /*0058*/ 	.byte	0x04, 0x17
        /*005a*/ 	.short	(.L_20 - .L_19)
.L_19:
        /*005c*/ 	.word	0x00000000
        /*0060*/ 	.short	0x0014
        /*0062*/ 	.short	0x0064
        /*0064*/ 	.byte	0x00, 0xf0, 0x11, 0x00


	//----- nvinfo : EIATTR_KPARAM_INFO
	.align		4
.L_20:
        /*0068*/ 	.byte	0x04, 0x17
        /*006a*/ 	.short	(.L_22 - .L_21)
.L_21:
        /*006c*/ 	.word	0x00000000
        /*0070*/ 	.short	0x0013
        /*0072*/ 	.short	0x0060
        /*0074*/ 	.byte	0x00, 0xf0, 0x11, 0x00


	//----- nvinfo : EIATTR_KPARAM_INFO
	.align		4
.L_22:
        /*0078*/ 	.byte	0x04, 0x17
        /*007a*/ 	.short	(.L_24 - .L_23)
.L_23:
        /*007c*/ 	.word	0x00000000
        /*0080*/ 	.short	0x0012
        /*0082*/ 	.short	0x005c
        /*0084*/ 	.byte	0x00, 0xf0, 0x11, 0x00


	//----- nvinfo : EIATTR_KPARAM_INFO
	.align		4
.L_24:
        /*0088*/ 	.byte	0x04, 0x17
        /*008a*/ 	.short	(.L_26 - .L_25)
.L_25:
        /*008c*/ 	.word	0x00000000
        /*0090*/ 	.short	0x0011
        /*0092*/ 	.short	0x0058
        /*0094*/ 	.byte	0x00, 0xf0, 0x11, 0x00


	//----- nvinfo : EIATTR_KPARAM_INFO
	.align		4
.L_26:
        /*0098*/ 	.byte	0x04, 0x17
        /*009a*/ 	.short	(.L_28 - .L_27)
.L_27:
        /*009c*/ 	.word	0x00000000
        /*00a0*/ 	.short	0x0010
        /*00a2*/ 	.short	0x0054
        /*00a4*/ 	.byte	0x00, 0xf0, 0x11, 0x00


	//----- nvinfo : EIATTR_KPARAM_INFO
	.align		4
.L_28:
        /*00a8*/ 	.byte	0x04, 0x17
        /*00aa*/ 	.short	(.L_30 - .L_29)
.L_29:
        /*00ac*/ 	.word	0x00000000
        /*00b0*/ 	.short	0x000f
        /*00b2*/ 	.short	0x0050
        /*00b4*/ 	.byte	0x00, 0xf0, 0x11, 0x00


	//----- nvinfo : EIATTR_KPARAM_INFO
	.align		4
.L_30:
        /*00b8*/ 	.byte	0x04, 0x17
        /*00ba*/ 	.short	(.L_32 - .L_31)
.L_31:
        /*00bc*/ 	.word	0x00000000
        /*00c0*/ 	.short	0x000e
        /*00c2*/ 	.short	0x004c
        /*00c4*/ 	.byte	0x00, 0xf0, 0x11, 0x00


	//----- nvinfo : EIATTR_KPARAM_INFO
	.align		4
.L_32:
        /*00c8*/ 	.byte	0x04, 0x17
        /*00ca*/ 	.short	(.L_34 - .L_33)
.L_33:
        /*00cc*/ 	.word	0x00000000
        /*00d0*/ 	.short	0x000d
        /*00d2*/ 	.short	0x0048
        /*00d4*/ 	.byte	0x00, 0xf0, 0x11, 0x00


	//----- nvinfo : EIATTR_KPARAM_INFO
	.align		4
.L_34:
        /*00d8*/ 	.byte	0x04, 0x17
        /*00da*/ 	.short	(.L_36 - .L_35)
.L_35:
        /*00dc*/ 	.word	0x00000000
        /*00e0*/ 	.short	0x000c
        /*00e2*/ 	.short	0x0044
        /*00e4*/ 	.byte	0x00, 0xf0, 0x11, 0x00


	//----- nvinfo : EIATTR_KPARAM_INFO
	.align		4
.L_36:
        /*00e8*/ 	.byte	0x04, 0x17
        /*00ea*/ 	.short	(.L_38 - .L_37)
.L_37:
        /*00ec*/ 	.word	0x00000000
        /*00f0*/ 	.short	0x000b
        /*00f2*/ 	.short	0x0040
        /*00f4*/ 	.byte	0x00, 0xf0, 0x11, 0x00


	//----- nvinfo : EIATTR_KPARAM_INFO
	.align		4
.L_38:
        /*00f8*/ 	.byte	0x04, 0x17
        /*00fa*/ 	.short	(.L_40 - .L_39)
.L_39:
        /*00fc*/ 	.word	0x00000000
        /*0100*/ 	.short	0x000a
        /*0102*/ 	.short	0x003c
        /*0104*/ 	.byte	0x00, 0xf0, 0x11, 0x00


	//----- nvinfo : EIATTR_KPARAM_INFO
	.align		4
.L_40:
        /*0108*/ 	.byte	0x04, 0x17
        /*010a*/ 	.short	(.L_42 - .L_41)
.L_41:
        /*010c*/ 	.word	0x00000000
        /*0110*/ 	.short	0x0009
        /*0112*/ 	.short	0x0038
        /*0114*/ 	.byte	0x00, 0xf0, 0x11, 0x00


	//----- nvinfo : EIATTR_KPARAM_INFO
	.align		4
.L_42:
        /*0118*/ 	.byte	0x04, 0x17
        /*011a*/ 	.short	(.L_44 - .L_43)
.L_43:
        /*011c*/ 	.word	0x00000000
        /*0120*/ 	.short	0x0008
        /*0122*/ 	.short	0x0034
        /*0124*/ 	.byte	0x00, 0xf0, 0x11, 0x00


	//----- nvinfo : EIATTR_KPARAM_INFO
	.align		4
.L_44:
        /*0128*/ 	.byte	0x04, 0x17
        /*012a*/ 	.short	(.L_46 - .L_45)
.L_45:
        /*012c*/ 	.word	0x00000000
        /*0130*/ 	.short	0x0007
        /*0132*/ 	.short	0x0030
        /*0134*/ 	.byte	0x00, 0xf0, 0x11, 0x00


	//----- nvinfo : EIATTR_KPARAM_INFO
	.align		4
.L_46:
        /*0138*/ 	.byte	0x04, 0x17
        /*013a*/ 	.short	(.L_48 - .L_47)
.L_47:
        /*013c*/ 	.word	0x00000000
        /*0140*/ 	.short	0x0006
        /*0142*/ 	.short	0x002c
        /*0144*/ 	.byte	0x00, 0xf0, 0x11, 0x00


	//----- nvinfo : EIATTR_KPARAM_INFO
	.align		4
.L_48:
        /*0148*/ 	.byte	0x04, 0x17
        /*014a*/ 	.short	(.L_50 - .L_49)
.L_49:
        /*014c*/ 	.word	0x00000000
        /*0150*/ 	.short	0x0005
        /*0152*/ 	.short	0x0028
        /*0154*/ 	.byte	0x00, 0xf0, 0x11, 0x00


	//----- nvinfo : EIATTR_KPARAM_INFO
	.align		4
.L_50:
        /*0158*/ 	.byte	0x04, 0x17
        /*015a*/ 	.short	(.L_52 - .L_51)
.L_51:
        /*015c*/ 	.word	0x00000000
        /*0160*/ 	.short	0x0004
        /*0162*/ 	.short	0x0020
        /*0164*/ 	.byte	0x00, 0xf4, 0x21, 0x00


	//----- nvinfo : EIATTR_KPARAM_INFO
	.align		4
.L_52:
        /*0168*/ 	.byte	0x04, 0x17
        /*016a*/ 	.short	(.L_54 - .L_53)
.L_53:
        /*016c*/ 	.word	0x00000000
        /*0170*/ 	.short	0x0003
        /*0172*/ 	.short	0x0018
        /*0174*/ 	.byte	0x00, 0xf4, 0x21, 0x00


	//----- nvinfo : EIATTR_KPARAM_INFO
	.align		4
.L_54:
        /*0178*/ 	.byte	0x04, 0x17
        /*017a*/ 	.short	(.L_56 - .L_55)
.L_55:
        /*017c*/ 	.word	0x00000000
        /*0180*/ 	.short	0x0002
        /*0182*/ 	.short	0x0010
        /*0184*/ 	.byte	0x00, 0xf4, 0x21, 0x00


	//----- nvinfo : EIATTR_KPARAM_INFO
	.align		4
.L_56:
        /*0188*/ 	.byte	0x04, 0x17
        /*018a*/ 	.short	(.L_58 - .L_57)
.L_57:
        /*018c*/ 	.word	0x00000000
        /*0190*/ 	.short	0x0001
        /*0192*/ 	.short	0x0008
        /*0194*/ 	.byte	0x00, 0xf4, 0x21, 0x00


	//----- nvinfo : EIATTR_KPARAM_INFO
	.align		4
.L_58:
        /*0198*/ 	.byte	0x04, 0x17
        /*019a*/ 	.short	(.L_60 - .L_59)
.L_59:
        /*019c*/ 	.word	0x00000000
        /*01a0*/ 	.short	0x0000
        /*01a2*/ 	.short	0x0000
        /*01a4*/ 	.byte	0x00, 0xf4, 0x21, 0x00


	//----- nvinfo : EIATTR_SPARSE_MMA_MASK
	.align		4
.L_60:
        /*01a8*/ 	.byte	0x03, 0x50
        /*01aa*/ 	.short	0x0000


	//----- nvinfo : EIATTR_MAXREG_COUNT
	.align		4
        /*01ac*/ 	.byte	0x03, 0x1b
        /*01ae*/ 	.short	0x00ff


	//----- nvinfo : EIATTR_NUM_BARRIERS
	.align		4
        /*01b0*/ 	.byte	0x02, 0x4c
        /*01b2*/ 	.byte	0x01
	.zero		1


	//----- nvinfo : EIATTR_MERCURY_ISA_VERSION
	.align		4
        /*01b4*/ 	.byte	0x03, 0x5f
        /*01b6*/ 	.short	0x0101


	//----- nvinfo : EIATTR_COOP_GROUP_MASK_REGIDS
	.align		4
        /*01b8*/ 	.byte	0x04, 0x29
        /*01ba*/ 	.short	(.L_62 - .L_61)


	//   ....[0]....
.L_61:
        /*01bc*/ 	.word	0xffffffff


	//   ....[1]....
        /*01c0*/ 	.word	0xffffffff


	//   ....[2]....
        /*01c4*/ 	.word	0xffffffff


	//   ....[3]....
        /*01c8*/ 	.word	0xffffffff


	//   ....[4]....
        /*01cc*/ 	.word	0xffffffff


	//   ....[5]....
        /*01d0*/ 	.word	0xffffffff


	//   ....[6]....
        /*01d4*/ 	.word	0xffffffff


	//   ....[7]....
        /*01d8*/ 	.word	0xffffffff


	//   ....[8]....
        /*01dc*/ 	.word	0xffffffff


	//   ....[9]....
        /*01e0*/ 	.word	0xffffffff


	//   ....[10]....
        /*01e4*/ 	.word	0xffffffff


	//   ....[11]....
        /*01e8*/ 	.word	0xffffffff


	//   ....[12]....
        /*01ec*/ 	.word	0xffffffff


	//   ....[13]....
        /*01f0*/ 	.word	0xffffffff


	//   ....[14]....
        /*01f4*/ 	.word	0xffffffff


	//   ....[15]....
        /*01f8*/ 	.word	0xffffffff


	//   ....[16]....
        /*01fc*/ 	.word	0xffffffff


	//   ....[17]....
        /*0200*/ 	.word	0xffffffff


	//   ....[18]....
        /*0204*/ 	.word	0xffffffff


	//   ....[19]....
        /*0208*/ 	.word	0xffffffff


	//   ....[20]....
        /*020c*/ 	.word	0xffffffff


	//   ....[21]....
        /*0210*/ 	.word	0xffffffff


	//   ....[22]....
        /*0214*/ 	.word	0xffffffff


	//   ....[23]....
        /*0218*/ 	.word	0xffffffff


	//   ....[24]....
        /*021c*/ 	.word	0xffffffff


	//   ....[25]....
        /*0220*/ 	.word	0xffffffff


	//   ....[26]....
        /*0224*/ 	.word	0xffffffff


	//   ....[27]....
        /*0228*/ 	.word	0xffffffff


	//   ....[28]....
        /*022c*/ 	.word	0xffffffff


	//   ....[29]....
        /*0230*/ 	.word	0xffffffff


	//   ....[30]....
        /*0234*/ 	.word	0xffffffff


	//   ....[31]....
        /*0238*/ 	.word	0xffffffff


	//----- nvinfo : EIATTR_COOP_GROUP_INSTR_OFFSETS
	.align		4
.L_62:
        /*023c*/ 	.byte	0x04, 0x28
        /*023e*/ 	.short	(.L_64 - .L_63)


	//   ....[0]....
.L_63:
        /*0240*/ 	.word	0x00002cf0


	//   ....[1]....
        /*0244*/ 	.word	0x00002d20


	//   ....[2]....
        /*0248*/ 	.word	0x00002e90


	//   ....[3]....
        /*024c*/ 	.word	0x00002ec0


	//   ....[4]....
        /*0250*/ 	.word	0x000034d0


	//   ....[5]....
        /*0254*/ 	.word	0x00003550


	//   ....[6]....
        /*0258*/ 	.word	0x00003a00


	//   ....[7]....
        /*025c*/ 	.word	0x00003ac0


	//   ....[8]....
        /*0260*/ 	.word	0x00003ed0


	//   ....[9]....
        /*0264*/ 	.word	0x00003f10


	//   ....[10]....
        /*0268*/ 	.word	0x00004050


	//   ....[11]....
        /*026c*/ 	.word	0x00004200


	//   ....[12]....
        /*0270*/ 	.word	0x00004250


	//   ....[13]....
        /*0274*/ 	.word	0x00004270


	//   ....[14]....
        /*0278*/ 	.word	0x00004290


	//   ....[15]....
        /*027c*/ 	.word	0x000042a0


	//   ....[16]....
        /*0280*/ 	.word	0x000042d0


	//   ....[17]....
        /*0284*/ 	.word	0x000042f0


	//   ....[18]....
        /*0288*/ 	.word	0x00004330


	//   ....[19]....
        /*028c*/ 	.word	0x000043a0


	//   ....[20]....
        /*0290*/ 	.word	0x000043d0


	//   ....[21]....
        /*0294*/ 	.word	0x00004590


	//   ....[22]....
        /*0298*/ 	.word	0x000045c0


	//   ....[23]....
        /*029c*/ 	.word	0x00004640


	//   ....[24]....
        /*02a0*/ 	.word	0x000046e0


	//   ....[25]....
        /*02a4*/ 	.word	0x00004720


	//   ....[26]....
        /*02a8*/ 	.word	0x00004990


	//   ....[27]....
        /*02ac*/ 	.word	0x000049d0


	//   ....[28]....
        /*02b0*/ 	.word	0x00004a10


	//   ....[29]....
        /*02b4*/ 	.word	0x00004a80


	//   ....[30]....
        /*02b8*/ 	.word	0x00004aa0


	//   ....[31]....
        /*02bc*/ 	.word	0x00004ac0


	//----- nvinfo : EIATTR_EXIT_INSTR_OFFSETS
	.align		4
.L_64:
        /*02c0*/ 	.byte	0x04, 0x1c
        /*02c2*/ 	.short	(.L_66 - .L_65)


	//   ....[0]....
.L_65:
        /*02c4*/ 	.word	0x00006a30


	//----- nvinfo : EIATTR_REQNTID
	.align		4
.L_66:
        /*02c8*/ 	.byte	0x04, 0x10
        /*02ca*/ 	.short	(.L_68 - .L_67)
.L_67:
        /*02cc*/ 	.word	0x00000100
        /*02d0*/ 	.word	0x00000001
        /*02d4*/ 	.word	0x00000001


	//----- nvinfo : EIATTR_CBANK_PARAM_SIZE
	.align		4
.L_68:
        /*02d8*/ 	.byte	0x03, 0x19
        /*02da*/ 	.short	0x0088


	//----- nvinfo : EIATTR_PARAM_CBANK
	.align		4
        /*02dc*/ 	.byte	0x04, 0x0a
        /*02de*/ 	.short	(.L_70 - .L_69)
	.align		4
.L_69:
        /*02e0*/ 	.word	index@(.nv.constant0.attn_fwd)
        /*02e4*/ 	.short	0x0210
        /*02e6*/ 	.short	0x0088


	//----- nvinfo : EIATTR_SW_WAR
	.align		4
.L_70:
        /*02e8*/ 	.byte	0x04, 0x36
        /*02ea*/ 	.short	(.L_72 - .L_71)
.L_71:
        /*02ec*/ 	.word	0x00000008
.L_72:


//--------------------- .nv.callgraph             --------------------------
	.section	.nv.callgraph,"",@"SHT_CUDA_CALLGRAPH"
	.align	4
	.sectionentsize	8
	.align		4
        /*0000*/ 	.word	0x00000000
	.align		4
        /*0004*/ 	.word	0xffffffff
	.align		4
        /*0008*/ 	.word	0x00000000
	.align		4
        /*000c*/ 	.word	0xfffffffe
	.align		4
        /*0010*/ 	.word	0x00000000
	.align		4
        /*0014*/ 	.word	0xfffffffd
	.align		4
        /*0018*/ 	.word	0x00000000
	.align		4
        /*001c*/ 	.word	0xfffffffc


//--------------------- .nv.constant4             --------------------------
	.section	.nv.constant4,"a",@progbits
	.align	8
	.align		8
.nv.constant4:
        /*0000*/ 	.dword	_$_str


//--------------------- .text.attn_fwd            --------------------------
	.section	.text.attn_fwd,"ax",@progbits
	.align	128
        .global         attn_fwd
        .type           attn_fwd,@function
        .size           attn_fwd,(.L_x_3 - attn_fwd)
        .other          attn_fwd,@"STO_CUDA_ENTRY STV_DEFAULT"
attn_fwd:
.text.attn_fwd:
[----:B------:R-:W-:Y:S01]  /*0000*/  LDC R1, c[0x0][0x28] ;  /* 0x00000a00ff017b82 */ /* 0x000fe20000000800 */
[----:B------:R-:W0:Y:S07]  /*0010*/  S2R R125, SR_CTAID.X ;  /* 0x00000000007d7919 */ /* 0x000e2e0000002500 */
[----:B------:R-:W1:Y:S01]  /*0020*/  S2UR UR16, SR_CTAID.Y ;  /* 0x00000000001079c3 */ /* 0x000e620000002600 */
[----:B------:R-:W-:Y:S01]  /*0030*/  ULDC.64 UR4, c[0x0][0x240] ;  /* 0x0000900000047ab9 */ /* 0x000fe20000000a00 */
[----:B------:R-:W-:Y:S01]  /*0040*/  ULDC.64 UR24, c[0x0][0x208] ;  /* 0x0000820000187ab9 */ /* 0x000fe20000000a00 */
[----:B------:R-:W0:Y:S05]  /*0050*/  S2R R6, SR_TID.X ;  /* 0x0000000000067919 */ /* 0x000e2a0000002100 */
[----:B------:R-:W2:Y:S08]  /*0060*/  LDC.64 R8, c[0x0][0x210] ;  /* 0x00008400ff087b82 */ /* 0x000eb00000000a00 */
[----:B------:R-:W3:Y:S01]  /*0070*/  LDC R69, c[0x0][0x248] ;  /* 0x00009200ff457b82 */ /* 0x000ee20000000800 */
[----:B-1----:R-:W-:Y:S01]  /*0080*/  UIMAD UR4, UR16, UR4, URZ ;  /* 0x00000004100472a4 */ /* 0x002fe2000f8e023f */
[----:B0-----:R-:W-:-:S05]  /*0090*/  PRMT R5, R6, 0x6540, R125 ;  /* 0x0000654006057816 */ /* 0x001fca000000007d */
[----:B------:R-:W-:Y:S01]  /*00a0*/  IMAD R3, R5, UR5, RZ ;  /* 0x0000000505037c24 */ /* 0x000fe2000f8e02ff */
[----:B------:R-:W-:Y:S01]  /*00b0*/  USHF.R.S32.HI UR5, URZ, 0x1f, UR4 ;  /* 0x0000001f3f057899 */ /* 0x000fe20008011404 */
[----:B---3--:R-:W-:-:S03]  /*00c0*/  IMAD R15, R69, 0x5, RZ ;  /* 0x00000005450f7824 */ /* 0x008fc600078e02ff */
[----:B--2---:R-:W-:Y:S02]  /*00d0*/  IADD3 R2, P0, P1, R3, UR4, R8 ;  /* 0x0000000403027c10 */ /* 0x004fe4000f91e008 */
[----:B------:R-:W-:Y:S01]  /*00e0*/  SHF.R.S32.HI R0, RZ, 0x1f, R3 ;  /* 0x0000001fff007819 */ /* 0x000fe20000011403 */
[----:B------:R-:W-:-:S03]  /*00f0*/  IMAD R17, R69, 0x6, RZ ;  /* 0x0000000645117824 */ /* 0x000fc600078e02ff */
[----:B------:R-:W-:Y:S01]  /*0100*/  IADD3.X R3, R0, UR5, R9, P0, P1 ;  /* 0x0000000500037c10 */ /* 0x000fe200087e2409 */
[----:B------:R-:W-:Y:S01]  /*0110*/  IMAD.SHL.U32 R9, R69, 0x4, RZ ;  /* 0x0000000445097824 */ /* 0x000fe200078e00ff */
[-C--:B------:R-:W-:Y:S01]  /*0120*/  IADD3 R14, P3, R15, R2.reuse, RZ ;  /* 0x000000020f0e7210 */ /* 0x080fe20007f7e0ff */
[----:B------:R-:W-:Y:S01]  /*0130*/  IMAD R19, R69, 0x7, RZ ;  /* 0x0000000745137824 */ /* 0x000fe200078e02ff */
[-C--:B------:R-:W-:Y:S01]  /*0140*/  IADD3 R16, P2, R17, R2.reuse, RZ ;  /* 0x0000000211107210 */ /* 0x080fe20007f5e0ff */
[----:B------:R-:W-:Y:S01]  /*0150*/  IMAD.SHL.U32 R21, R69, 0x8, RZ ;  /* 0x0000000845157824 */ /* 0x000fe200078e00ff */
[----:B------:R-:W-:Y:S01]  /*0160*/  IADD3 R12, P4, R9, R2, RZ ;  /* 0x00000002090c7210 */ /* 0x000fe20007f9e0ff */
[C---:B------:R-:W-:Y:S02]  /*0170*/  IMAD R23, R69.reuse, 0x9, RZ ;  /* 0x0000000945177824 */ /* 0x040fe400078e02ff */
[C---:B------:R-:W-:Y:S02]  /*0180*/  IMAD R25, R69.reuse, 0xa, RZ ;  /* 0x0000000a45197824 */ /* 0x040fe400078e02ff */
[----:B------:R-:W-:-:S02]  /*0190*/  IMAD R27, R69, 0xb, RZ ;  /* 0x0000000b451b7824 */ /* 0x000fc400078e02ff */
[C---:B------:R-:W-:Y:S02]  /*01a0*/  IMAD R29, R69.reuse, 0xc, RZ ;  /* 0x0000000c451d7824 */ /* 0x040fe400078e02ff */
[----:B------:R-:W-:Y:S01]  /*01b0*/  IMAD R31, R69, 0xd, RZ ;  /* 0x0000000d451f7824 */ /* 0x000fe200078e02ff */
[-C--:B------:R-:W-:Y:S01]  /*01c0*/  LEA.HI.X.SX32 R13, R9, R3.reuse, 0x1, P4 ;  /* 0x00000003090d7211 */ /* 0x080fe200020f0eff */
[----:B------:R-:W-:Y:S01]  /*01d0*/  IMAD R33, R69, 0xe, RZ ;  /* 0x0000000e45217824 */ /* 0x000fe200078e02ff */
[-C--:B------:R-:W-:Y:S01]  /*01e0*/  LEA.HI.X.SX32 R15, R15, R3.reuse, 0x1, P3 ;  /* 0x000000030f0f7211 */ /* 0x080fe200018f0eff */
[----:B------:R-:W-:Y:S01]  /*01f0*/  IMAD R35, R69, 0xf, RZ ;  /* 0x0000000f45237824 */ /* 0x000fe200078e02ff */
[-C--:B------:R-:W-:Y:S01]  /*0200*/  IADD3 R18, P1, R19, R2.reuse, RZ ;  /* 0x0000000213127210 */ /* 0x080fe20007f3e0ff */
[----:B------:R-:W-:Y:S01]  /*0210*/  IMAD.SHL.U32 R37, R69, 0x10, RZ ;  /* 0x0000001045257824 */ /* 0x000fe200078e00ff */
[-C--:B------:R-:W-:Y:S01]  /*0220*/  IADD3 R20, P0, R21, R2.reuse, RZ ;  /* 0x0000000215147210 */ /* 0x080fe20007f1e0ff */
[----:B------:R-:W-:Y:S01]  /*0230*/  IMAD R39, R69, 0x11, RZ ;  /* 0x0000001145277824 */ /* 0x000fe200078e02ff */
        /* <DEDUP_REMOVED lines=8> */
[-C--:B------:R-:W-:Y:S01]  /*02c0*/  LEA.HI.X.SX32 R17, R17, R3.reuse, 0x1, P2 ;  /* 0x0000000311117211 */ /* 0x080fe200010f0eff */
[----:B------:R-:W-:Y:S01]  /*02d0*/  IMAD R49, R69, 0x16, RZ ;  /* 0x0000001645317824 */ /* 0x000fe200078e02ff */
[-C--:B------:R-:W-:Y:S01]  /*02e0*/  IADD3 R30, P2, R31, R2.reuse, RZ ;  /* 0x000000021f1e7210 */ /* 0x080fe20007f5e0ff */
[----:B------:R-:W-:Y:S01]  /*02f0*/  IMAD R51, R69, 0x17, RZ ;  /* 0x0000001745337824 */ /* 0x000fe200078e02ff */
[-C--:B------:R-:W-:Y:S01]  /*0300*/  LEA.HI.X.SX32 R19, R19, R3.reuse, 0x1, P1 ;  /* 0x0000000313137211 */ /* 0x080fe200008f0eff */
        /* <DEDUP_REMOVED lines=9> */
[----:B------:R-:W-:Y:S01]  /*03a0*/  LEA.HI.X.SX32 R29, R29, R3, 0x1, P3 ;  /* 0x000000031d1d7211 */ /* 0x000fe200018f0eff */
[----:B------:R-:W-:Y:S01]  /*03b0*/  IMAD R63, R69, 0x1d, RZ ;  /* 0x0000001d453f7824 */ /* 0x000fe200078e02ff */
[-C--:B------:R-:W-:Y:S01]  /*03c0*/  IADD3 R32, P1, R33, R2.reuse, RZ ;  /* 0x0000000221207210 */ /* 0x080fe20007f3e0ff */
[----:B------:R-:W-:Y:S01]  /*03d0*/  IMAD R65, R69, 0x1e, RZ ;  /* 0x0000001e45417824 */ /* 0x000fe200078e02ff */
[-C--:B------:R-:W-:Y:S01]  /*03e0*/  IADD3 R34, P0, R35, R2.reuse, RZ ;  /* 0x0000000223227210 */ /* 0x080fe20007f1e0ff */
[----:B------:R-:W-:Y:S01]  /*03f0*/  IMAD R67, R69, 0x1f, RZ ;  /* 0x0000001f45437824 */ /* 0x000fe200078e02ff */
[-C--:B------:R-:W-:Y:S01]  /*0400*/  IADD3 R36, P6, R37, R2.reuse, RZ ;  /* 0x0000000225247210 */ /* 0x080fe20007fde0ff */
[----:B------:R-:W-:Y:S01]  /*0410*/  IMAD.SHL.U32 R7, R69, 0x2, RZ ;  /* 0x0000000245077824 */ /* 0x000fe200078e00ff */
[-C--:B------:R-:W-:Y:S01]  /*0420*/  IADD3 R38, P5, R39, R2.reuse, RZ ;  /* 0x0000000227267210 */ /* 0x080fe20007fbe0ff */
[----:B------:R-:W-:Y:S01]  /*0430*/  IMAD R11, R69, 0x3, RZ ;  /* 0x00000003450b7824 */ /* 0x000fe200078e02ff */
[-C--:B------:R-:W-:Y:S01]  /*0440*/  IADD3 R40, P4, R41, R2.reuse, RZ ;  /* 0x0000000229287210 */ /* 0x080fe20007f9e0ff */
[----:B------:R0:W2:Y:S01]  /*0450*/  LDG.E.U8 R0, desc[UR24][R2.64] ;  /* 0x0000001802007981 */ /* 0x0000a2000c1e1100 */
[----:B------:R-:W-:-:S02]  /*0460*/  IADD3 R42, P3, R43, R2, RZ ;  /* 0x000000022b2a7210 */ /* 0x000fc40007f7e0ff */
[-C--:B------:R-:W-:Y:S01]  /*0470*/  LEA.HI.X.SX32 R31, R31, R3.reuse, 0x1, P2 ;  /* 0x000000031f1f7211 */ /* 0x080fe200010f0eff */
[----:B------:R-:W3:Y:S01]  /*0480*/  LDG.E.U8 R12, desc[UR24][R12.64] ;  /* 0x000000180c0c7981 */ /* 0x000ee2000c1e1100 */
[----:B------:R-:W-:Y:S02]  /*0490*/  IADD3 R44, P2, R45, R2, RZ ;  /* 0x000000022d2c7210 */ /* 0x000fe40007f5e0ff */
[-C--:B------:R-:W-:Y:S01]  /*04a0*/  LEA.HI.X.SX32 R33, R33, R3.reuse, 0x1, P1 ;  /* 0x0000000321217211 */ /* 0x080fe200008f0eff */
[----:B------:R-:W3:Y:S01]  /*04b0*/  LDG.E.U8 R15, desc[UR24][R14.64] ;  /* 0x000000180e0f7981 */ /* 0x000ee2000c1e1100 */
[-C--:B------:R-:W-:Y:S02]  /*04c0*/  LEA.HI.X.SX32 R35, R35, R3.reuse, 0x1, P0 ;  /* 0x0000000323237211 */ /* 0x080fe400000f0eff */
[-C--:B------:R-:W-:Y:S01]  /*04d0*/  LEA.HI.X.SX32 R37, R37, R3.reuse, 0x1, P6 ;  /* 0x0000000325257211 */ /* 0x080fe200030f0eff */
[----:B------:R-:W4:Y:S01]  /*04e0*/  LDG.E.U8 R16, desc[UR24][R16.64] ;  /* 0x0000001810107981 */ /* 0x000f22000c1e1100 */
[----:B------:R-:W-:-:S02]  /*04f0*/  LEA.HI.X.SX32 R39, R39, R3, 0x1, P5 ;  /* 0x0000000327277211 */ /* 0x000fc400028f0eff */
[-C--:B------:R-:W-:Y:S01]  /*0500*/  LEA.HI.X.SX32 R41, R41, R3.reuse, 0x1, P4 ;  /* 0x0000000329297211 */ /* 0x080fe200020f0eff */
[----:B------:R-:W4:Y:S01]  /*0510*/  LDG.E.U8 R19, desc[UR24][R18.64] ;  /* 0x0000001812137981 */ /* 0x000f22000c1e1100 */
[----:B------:R-:W-:Y:S02]  /*0520*/  LEA.HI.X.SX32 R43, R43, R3, 0x1, P3 ;  /* 0x000000032b2b7211 */ /* 0x000fe400018f0eff */
[-C--:B------:R-:W-:Y:S01]  /*0530*/  IADD3 R46, P1, R47, R2.reuse, RZ ;  /* 0x000000022f2e7210 */ /* 0x080fe20007f3e0ff */
[----:B------:R-:W5:Y:S01]  /*0540*/  LDG.E.U8 R20, desc[UR24][R20.64] ;  /* 0x0000001814147981 */ /* 0x000f62000c1e1100 */
[-C--:B------:R-:W-:Y:S02]  /*0550*/  IADD3 R48, P0, R49, R2.reuse, RZ ;  /* 0x0000000231307210 */ /* 0x080fe40007f1e0ff */
[-C--:B------:R-:W-:Y:S01]  /*0560*/  IADD3 R50, P6, R51, R2.reuse, RZ ;  /* 0x0000000233327210 */ /* 0x080fe20007fde0ff */
[----:B------:R-:W5:Y:S01]  /*0570*/  LDG.E.U8 R23, desc[UR24][R22.64] ;  /* 0x0000001816177981 */ /* 0x000f62000c1e1100 */
[----:B------:R-:W-:-:S02]  /*0580*/  IADD3 R52, P5, R53, R2, RZ ;  /* 0x0000000235347210 */ /* 0x000fc40007fbe0ff */
[-C--:B------:R-:W-:Y:S01]  /*0590*/  IADD3 R54, P4, R55, R2.reuse, RZ ;  /* 0x0000000237367210 */ /* 0x080fe20007f9e0ff */
[----:B------:R-:W2:Y:S01]  /*05a0*/  LDG.E.U8 R24, desc[UR24][R24.64] ;  /* 0x0000001818187981 */ /* 0x000ea2000c1e1100 */
[-C--:B------:R-:W-:Y:S02]  /*05b0*/  IADD3 R56, P3, R57, R2.reuse, RZ ;  /* 0x0000000239387210 */ /* 0x080fe40007f7e0ff */
[-C--:B------:R-:W-:Y:S01]  /*05c0*/  LEA.HI.X.SX32 R45, R45, R3.reuse, 0x1, P2 ;  /* 0x000000032d2d7211 */ /* 0x080fe200010f0eff */
[----:B------:R-:W2:Y:S01]  /*05d0*/  LDG.E.U8 R27, desc[UR24][R26.64] ;  /* 0x000000181a1b7981 */ /* 0x000ea2000c1e1100 */
[----:B------:R-:W-:Y:S02]  /*05e0*/  IADD3 R58, P2, R59, R2, RZ ;  /* 0x000000023b3a7210 */ /* 0x000fe40007f5e0ff */
[-C--:B------:R-:W-:Y:S01]  /*05f0*/  LEA.HI.X.SX32 R47, R47, R3.reuse, 0x1, P1 ;  /* 0x000000032f2f7211 */ /* 0x080fe200008f0eff */
[----:B------:R-:W2:Y:S01]  /*0600*/  LDG.E.U8 R28, desc[UR24][R28.64] ;  /* 0x000000181c1c7981 */ /* 0x000ea2000c1e1100 */
[----:B------:R-:W-:-:S02]  /*0610*/  LEA.HI.X.SX32 R49, R49, R3, 0x1, P0 ;  /* 0x0000000331317211 */ /* 0x000fc400000f0eff */
[-C--:B------:R-:W-:Y:S01]  /*0620*/  LEA.HI.X.SX32 R51, R51, R3.reuse, 0x1, P6 ;  /* 0x0000000333337211 */ /* 0x080fe200030f0eff */
[----:B------:R-:W2:Y:S01]  /*0630*/  LDG.E.U8 R31, desc[UR24][R30.64] ;  /* 0x000000181e1f7981 */ /* 0x000ea2000c1e1100 */
[-C--:B------:R-:W-:Y:S02]  /*0640*/  LEA.HI.X.SX32 R53, R53, R3.reuse, 0x1, P5 ;  /* 0x0000000335357211 */ /* 0x080fe400028f0eff */
[-C--:B------:R-:W-:Y:S01]  /*0650*/  LEA.HI.X.SX32 R55, R55, R3.reuse, 0x1, P4 ;  /* 0x0000000337377211 */ /* 0x080fe200020f0eff */
[----:B------:R-:W2:Y:S01]  /*0660*/  LDG.E.U8 R32, desc[UR24][R32.64] ;  /* 0x0000001820207981 */ /* 0x000ea2000c1e1100 */
[----:B------:R-:W-:Y:S02]  /*0670*/  LEA.HI.X.SX32 R57, R57, R3, 0x1, P3 ;  /* 0x0000000339397211 */ /* 0x000fe400018f0eff */
[-C--:B------:R-:W-:Y:S01]  /*0680*/  IADD3 R60, P1, R61, R2.reuse, RZ ;  /* 0x000000023d3c7210 */ /* 0x080fe20007f3e0ff */
[----:B------:R-:W2:Y:S01]  /*0690*/  LDG.E.U8 R35, desc[UR24][R34.64] ;  /* 0x0000001822237981 */ /* 0x000ea2000c1e1100 */
[----:B------:R-:W-:-:S02]  /*06a0*/  IADD3 R62, P0, R63, R2, RZ ;  /* 0x000000023f3e7210 */ /* 0x000fc40007f1e0ff */
[-C--:B------:R-:W-:Y:S01]  /*06b0*/  IADD3 R64, P6, R65, R2.reuse, RZ ;  /* 0x0000000241407210 */ /* 0x080fe20007fde0ff */
[----:B------:R-:W2:Y:S01]  /*06c0*/  LDG.E.U8 R36, desc[UR24][R36.64] ;  /* 0x0000001824247981 */ /* 0x000ea2000c1e1100 */
[-C--:B------:R-:W-:Y:S02]  /*06d0*/  IADD3 R66, P5, R67, R2.reuse, RZ ;  /* 0x0000000243427210 */ /* 0x080fe40007fbe0ff */
[-C--:B------:R-:W-:Y:S01]  /*06e0*/  IADD3 R8, P4, R7, R2.reuse, RZ ;  /* 0x0000000207087210 */ /* 0x080fe20007f9e0ff */
[----:B------:R-:W2:Y:S01]  /*06f0*/  LDG.E.U8 R39, desc[UR24][R38.64] ;  /* 0x0000001826277981 */ /* 0x000ea2000c1e1100 */
[----:B------:R-:W-:Y:S02]  /*0700*/  IADD3 R10, P3, R11, R2, RZ ;  /* 0x000000020b0a7210 */ /* 0x000fe40007f7e0ff */
[----:B------:R-:W-:Y:S01]  /*0710*/  LEA.HI.X.SX32 R59, R59, R3, 0x1, P2 ;  /* 0x000000033b3b7211 */ /* 0x000fe200010f0eff */
[----:B------:R-:W2:Y:S01]  /*0720*/  LDG.E.U8 R40, desc[UR24][R40.64] ;  /* 0x0000001828287981 */ /* 0x000ea2000c1e1100 */
[----:B0-----:R-:W-:-:S02]  /*0730*/  IADD3 R2, P2, R2, R69, RZ ;  /* 0x0000004502027210 */ /* 0x001fc40007f5e0ff */
[-C--:B------:R-:W-:Y:S01]  /*0740*/  LEA.HI.X.SX32 R61, R61, R3.reuse, 0x1, P1 ;  /* 0x000000033d3d7211 */ /* 0x080fe200008f0eff */
[----:B------:R-:W2:Y:S01]  /*0750*/  LDG.E.U8 R43, desc[UR24][R42.64] ;  /* 0x000000182a2b7981 */ /* 0x000ea2000c1e1100 */
[-C--:B------:R-:W-:Y:S02]  /*0760*/  LEA.HI.X.SX32 R63, R63, R3.reuse, 0x1, P0 ;  /* 0x000000033f3f7211 */ /* 0x080fe400000f0eff */
[-C--:B------:R-:W-:Y:S01]  /*0770*/  LEA.HI.X.SX32 R65, R65, R3.reuse, 0x1, P6 ;  /* 0x0000000341417211 */ /* 0x080fe200030f0eff */
[----:B------:R-:W2:Y:S01]  /*0780*/  LDG.E.U8 R44, desc[UR24][R44.64] ;  /* 0x000000182c2c7981 */ /* 0x000ea2000c1e1100 */
[-C--:B------:R-:W-:Y:S02]  /*0790*/  LEA.HI.X.SX32 R67, R67, R3.reuse, 0x1, P5 ;  /* 0x0000000343437211 */ /* 0x080fe400028f0eff */
[-C--:B------:R-:W-:Y:S01]  /*07a0*/  LEA.HI.X.SX32 R9, R7, R3.reuse, 0x1, P4 ;  /* 0x0000000307097211 */ /* 0x080fe200020f0eff */
[----:B------:R-:W2:Y:S01]  /*07b0*/  LDG.E.U8 R47, desc[UR24][R46.64] ;  /* 0x000000182e2f7981 */ /* 0x000ea2000c1e1100 */
[----:B------:R-:W-:-:S02]  /*07c0*/  LEA.HI.X.SX32 R11, R11, R3, 0x1, P3 ;  /* 0x000000030b0b7211 */ /* 0x000fc400018f0eff */
[----:B------:R-:W-:Y:S01]  /*07d0*/  LEA.HI.X.SX32 R3, R69, R3, 0x1, P2 ;  /* 0x0000000345037211 */ /* 0x000fe200010f0eff */
[----:B------:R-:W2:Y:S04]  /*07e0*/  LDG.E.U8 R8, desc[UR24][R8.64] ;  /* 0x0000001808087981 */ /* 0x000ea8000c1e1100 */
        /* <DEDUP_REMOVED lines=11> */
[----:B------:R0:W2:Y:S01]  /*08a0*/  LDG.E.U8 R67, desc[UR24][R66.64] ;  /* 0x0000001842437981 */ /* 0x0000a2000c1e1100 */
[----:B------:R-:W1:Y:S01]  /*08b0*/  S2UR UR7, SR_CgaCtaId ;  /* 0x00000000000779c3 */ /* 0x000e620000008800 */
[----:B------:R-:W-:Y:S01]  /*08c0*/  SHF.R.S32.HI R7, RZ, 0x2, R6 ;  /* 0x00000002ff077819 */ /* 0x000fe20000011406 */
[----:B------:R-:W-:-:S03]  /*08d0*/  IMAD.SHL.U32 R125, R125, 0x100, RZ ;  /* 0x000001007d7d7824 */ /* 0x000fc600078e00ff */
[----:B------:R-:W-:Y:S01]  /*08e0*/  SGXT R7, R7, 0x1 ;  /* 0x000000010707781a */ /* 0x000fe20000000200 */
[----:B------:R-:W-:Y:S02]  /*08f0*/  VIADD R158, R125, 0x100 ;  /* 0x000001007d9e7836 */ /* 0x000fe40000000000 */
[----:B------:R-:W-:Y:S01]  /*0900*/  IMAD.SHL.U32 R4, R6, 0x20, RZ ;  /* 0x0000002006047824 */ /* 0x000fe200078e00ff */
[----:B------:R-:W-:Y:S01]  /*0910*/  LOP3.LUT R7, R7, 0x90, RZ, 0xc0, !PT ;  /* 0x0000009007077812 */ /* 0x000fe200078ec0ff */
[----:B------:R-:W-:Y:S01]  /*0920*/  UMOV UR4, 0x400 ;  /* 0x0000040000047882 */ /* 0x000fe20000000000 */
[----:B------:R-:W-:Y:S02]  /*0930*/  ISETP.GE.AND P0, PT, R158, 0x1, PT ;  /* 0x000000019e00780c */ /* 0x000fe40003f06270 */
[----:B------:R-:W-:Y:S01]  /*0940*/  LOP3.LUT R4, R7, 0x1f60, R4, 0xf8, !PT ;  /* 0x00001f6007047812 */ /* 0x000fe200078ef804 */
[----:B-1----:R-:W-:Y:S01]  /*0950*/  ULEA UR7, UR7, UR4, 0x18 ;  /* 0x0000000407077291 */ /* 0x002fe2000f8ec03f */
[----:B------:R-:W-:Y:S01]  /*0960*/  IMAD.MOV.U32 R142, RZ, RZ, 0x3f800000 ;  /* 0x3f800000ff8e7424 */ /* 0x000fe200078e00ff */
[----:B------:R-:W-:Y:S01]  /*0970*/  CS2R R104, SRZ ;  /* 0x0000000000687805 */ /* 0x000fe2000001ff00 */
[----:B0-----:R-:W-:Y:S01]  /*0980*/  IMAD.MOV.U32 R66, RZ, RZ, -0x800000 ;  /* 0xff800000ff427424 */ /* 0x001fe200078e00ff */
[----:B------:R-:W-:Y:S01]  /*0990*/  CS2R R106, SRZ ;  /* 0x00000000006a7805 */ /* 0x000fe2000001ff00 */
[----:B------:R-:W-:Y:S01]  /*09a0*/  IMAD.MOV.U32 R46, RZ, RZ, -0x800000 ;  /* 0xff800000ff2e7424 */ /* 0x000fe200078e00ff */
[----:B------:R-:W-:Y:S01]  /*09b0*/  CS2R R108, SRZ ;  /* 0x00000000006c7805 */ /* 0x000fe2000001ff00 */
[----:B------:R-:W-:Y:S01]  /*09c0*/  IMAD.MOV.U32 R65, RZ, RZ, -0x800000 ;  /* 0xff800000ff417424 */ /* 0x000fe200078e00ff */
[----:B------:R-:W-:Y:S01]  /*09d0*/  CS2R R110, SRZ ;  /* 0x00000000006e7805 */ /* 0x000fe2000001ff00 */
[----:B------:R-:W-:Y:S01]  /*09e0*/  IMAD.MOV.U32 R140, RZ, RZ, 0x3f800000 ;  /* 0x3f800000ff8c7424 */ /* 0x000fe200078e00ff */
[----:B------:R-:W-:Y:S01]  /*09f0*/  CS2R R112, SRZ ;  /* 0x0000000000707805 */ /* 0x000fe2000001ff00 */
[----:B------:R-:W-:Y:S01]  /*0a00*/  IMAD.MOV.U32 R143, RZ, RZ, 0x3f800000 ;  /* 0x3f800000ff8f7424 */ /* 0x000fe200078e00ff */
[----:B------:R-:W-:Y:S01]  /*0a10*/  CS2R R114, SRZ ;  /* 0x0000000000727805 */ /* 0x000fe2000001ff00 */
[----:B------:R-:W-:Y:S01]  /*0a20*/  IMAD.MOV.U32 R144, RZ, RZ, 0x3f800000 ;  /* 0x3f800000ff907424 */ /* 0x000fe200078e00ff */
[----:B------:R-:W-:-:S02]  /*0a30*/  CS2R R116, SRZ ;  /* 0x0000000000747805 */ /* 0x000fc4000001ff00 */
[----:B------:R-:W-:Y:S02]  /*0a40*/  CS2R R118, SRZ ;  /* 0x0000000000767805 */ /* 0x000fe4000001ff00 */
[----:B------:R-:W-:Y:S02]  /*0a50*/  CS2R R88, SRZ ;  /* 0x0000000000587805 */ /* 0x000fe4000001ff00 */
[----:B------:R-:W-:Y:S02]  /*0a60*/  CS2R R90, SRZ ;  /* 0x00000000005a7805 */ /* 0x000fe4000001ff00 */
[----:B------:R-:W-:Y:S02]  /*0a70*/  CS2R R92, SRZ ;  /* 0x00000000005c7805 */ /* 0x000fe4000001ff00 */
[----:B------:R-:W-:Y:S02]  /*0a80*/  CS2R R94, SRZ ;  /* 0x00000000005e7805 */ /* 0x000fe4000001ff00 */
[----:B------:R-:W-:-:S02]  /*0a90*/  CS2R R96, SRZ ;  /* 0x0000000000607805 */ /* 0x000fc4000001ff00 */
[----:B------:R-:W-:Y:S02]  /*0aa0*/  CS2R R98, SRZ ;  /* 0x0000000000627805 */ /* 0x000fe4000001ff00 */
[----:B------:R-:W-:Y:S02]  /*0ab0*/  CS2R R100, SRZ ;  /* 0x0000000000647805 */ /* 0x000fe4000001ff00 */
[----:B------:R-:W-:Y:S02]  /*0ac0*/  CS2R R102, SRZ ;  /* 0x0000000000667805 */ /* 0x000fe4000001ff00 */
[----:B---3--:R-:W-:Y:S02]  /*0ad0*/  PRMT R12, R12, 0x3340, R15 ;  /* 0x000033400c0c7816 */ /* 0x008fe4000000000f */
[----:B----4-:R-:W-:-:S04]  /*0ae0*/  PRMT R13, R16, 0x3340, R19 ;  /* 0x00003340100d7816 */ /* 0x010fc80000000013 */
[----:B------:R-:W-:Y:S02]  /*0af0*/  PRMT R13, R12, 0x5410, R13 ;  /* 0x000054100c0d7816 */ /* 0x000fe4000000000d */
[----:B-----5:R-:W-:Y:S02]  /*0b00*/  PRMT R14, R20, 0x3340, R23 ;  /* 0x00003340140e7816 */ /* 0x020fe40000000017 */
[----:B--2---:R-:W-:-:S04]  /*0b10*/  PRMT R27, R24, 0x3340, R27 ;  /* 0x00003340181b7816 */ /* 0x004fc8000000001b */
[----:B------:R-:W-:Y:S02]  /*0b20*/  PRMT R14, R14, 0x5410, R27 ;  /* 0x000054100e0e7816 */ /* 0x000fe4000000001b */
[----:B------:R-:W-:Y:S02]  /*0b30*/  PRMT R15, R28, 0x3340, R31 ;  /* 0x000033401c0f7816 */ /* 0x000fe4000000001f */
[----:B------:R-:W-:-:S04]  /*0b40*/  PRMT R32, R32, 0x3340, R35 ;  /* 0x0000334020207816 */ /* 0x000fc80000000023 */
[----:B------:R-:W-:Y:S02]  /*0b50*/  PRMT R15, R15, 0x5410, R32 ;  /* 0x000054100f0f7816 */ /* 0x000fe40000000020 */
[----:B------:R-:W-:Y:S02]  /*0b60*/  PRMT R36, R36, 0x3340, R39 ;  /* 0x0000334024247816 */ /* 0x000fe40000000027 */
[----:B------:R-:W-:-:S04]  /*0b70*/  PRMT R43, R40, 0x3340, R43 ;  /* 0x00003340282b7816 */ /* 0x000fc8000000002b */
[----:B------:R-:W-:Y:S02]  /*0b80*/  PRMT R36, R36, 0x5410, R43 ;  /* 0x0000541024247816 */ /* 0x000fe4000000002b */
[----:B------:R-:W-:Y:S02]  /*0b90*/  PRMT R37, R44, 0x3340, R47 ;  /* 0x000033402c257816 */ /* 0x000fe4000000002f */
[----:B------:R-:W-:Y:S02]  /*0ba0*/  PRMT R11, R8, 0x3340, R11 ;  /* 0x00003340080b7816 */ /* 0x000fe4000000000b */
[----:B------:R-:W-:-:S04]  /*0bb0*/  PRMT R0, R0, 0x3340, R3 ;  /* 0x0000334000007816 */ /* 0x000fc80000000003 */
[----:B------:R-:W-:Y:S02]  /*0bc0*/  PRMT R12, R0, 0x5410, R11 ;  /* 0x00005410000c7816 */ /* 0x000fe4000000000b */
[----:B------:R-:W-:Y:S02]  /*0bd0*/  PRMT R48, R48, 0x3340, R51 ;  /* 0x0000334030307816 */ /* 0x000fe40000000033 */
[----:B------:R-:W-:Y:S02]  /*0be0*/  LOP3.LUT R0, R4, 0x10, RZ, 0x3c, !PT ;  /* 0x0000001004007812 */ /* 0x000fe400078e3cff */
[----:B------:R-:W-:Y:S02]  /*0bf0*/  PRMT R37, R37, 0x5410, R48 ;  /* 0x0000541025257816 */ /* 0x000fe40000000030 */
[----:B------:R-:W-:Y:S02]  /*0c00*/  PRMT R38, R52, 0x3340, R55 ;  /* 0x0000334034267816 */ /* 0x000fe40000000037 */
[----:B------:R-:W-:-:S04]  /*0c10*/  PRMT R59, R56, 0x3340, R59 ;  /* 0x00003340383b7816 */ /* 0x000fc8000000003b */
[----:B------:R-:W-:Y:S02]  /*0c20*/  PRMT R38, R38, 0x5410, R59 ;  /* 0x0000541026267816 */ /* 0x000fe4000000003b */
[----:B------:R-:W-:Y:S02]  /*0c30*/  PRMT R39, R60, 0x3340, R63 ;  /* 0x000033403c277816 */ /* 0x000fe4000000003f */
[----:B------:R-:W-:-:S04]  /*0c40*/  PRMT R64, R64, 0x3340, R67 ;  /* 0x0000334040407816 */ /* 0x000fc80000000043 */
[----:B------:R-:W-:Y:S01]  /*0c50*/  PRMT R39, R39, 0x5410, R64 ;  /* 0x0000541027277816 */ /* 0x000fe20000000040 */
[----:B------:R0:W-:Y:S01]  /*0c60*/  STS.128 [R4+UR7], R12 ;  /* 0x0000000c04007988 */ /* 0x0001e20008000c07 */
[----:B------:R-:W-:-:S03]  /*0c70*/  IMAD.MOV.U32 R47, RZ, RZ, -0x800000 ;  /* 0xff800000ff2f7424 */ /* 0x000fc600078e00ff */
[----:B------:R1:W-:Y:S01]  /*0c80*/  STS.128 [R0+UR7], R36 ;  /* 0x0000002400007988 */ /* 0x0003e20008000c07 */
[C---:B0-----:R-:W-:Y:S01]  /*0c90*/  LOP3.LUT R4, R6.reuse, 0xe0, RZ, 0xc0, !PT ;  /* 0x000000e006047812 */ /* 0x041fe200078ec0ff */
[----:B-1----:R-:W-:Y:S01]  /*0ca0*/  IMAD.SHL.U32 R0, R6, 0x2, RZ ;  /* 0x0000000206007824 */ /* 0x002fe200078e00ff */
[----:B------:R-:W-:Y:S06]  /*0cb0*/  @!P0 BRA `(.L_x_0) ;  /* 0x0000003c00c48947 */ /* 0x000fec0003800000 */
[----:B------:R-:W0:Y:S01]  /*0cc0*/  LDC.64 R2, c[0x0][0x250] ;  /* 0x00009400ff027b82 */ /* 0x000e220000000a00 */
[C---:B------:R-:W-:Y:S01]  /*0cd0*/  LOP3.LUT R7, R6.reuse, 0x1, RZ, 0xc0, !PT ;  /* 0x0000000106077812 */ /* 0x040fe200078ec0ff */
[----:B------:R-:W-:Y:S01]  /*0ce0*/  ULDC UR4, c[0x0][0x258] ;  /* 0x0000960000047ab9 */ /* 0x000fe20000000800 */
[----:B------:R-:W-:Y:S01]  /*0cf0*/  LOP3.LUT R8, R6, 0x1c, RZ, 0xc0, !PT ;  /* 0x0000001c06087812 */ /* 0x000fe200078ec0ff */
[----:B------:R-:W-:Y:S01]  /*0d00*/  ULDC.64 UR8, c[0x0][0x218] ;  /* 0x0000860000087ab9 */ /* 0x000fe20000000a00 */
[--C-:B------:R-:W-:Y:S01]  /*0d10*/  SHF.R.U32.HI R9, RZ, 0x5, R6.reuse ;  /* 0x00000005ff097819 */ /* 0x100fe20000011606 */
[----:B------:R-:W-:Y:S01]  /*0d20*/  ULDC.64 UR20, c[0x0][0x260] ;  /* 0x0000980000147ab9 */ /* 0x000fe20000000a00 */
[----:B------:R-:W-:Y:S01]  /*0d30*/  SHF.R.U32.HI R126, RZ, 0x1, R6 ;  /* 0x00000001ff7e7819 */ /* 0x000fe20000011606 */
[----:B------:R-:W-:Y:S01]  /*0d40*/  IMAD R11, R7, 0x2, R8 ;  /* 0x00000002070b7824 */ /* 0x000fe200078e0208 */
[--C-:B------:R-:W-:Y:S01]  /*0d50*/  SHF.R.U32.HI R8, RZ, 0x5, R6.reuse ;  /* 0x00000005ff087819 */ /* 0x100fe20000011606 */
[----:B------:R-:W1:Y:S01]  /*0d60*/  LDC R18, c[0x0][0x268] ;  /* 0x00009a00ff127b82 */ /* 0x000e620000000800 */
[----:B------:R-:W-:Y:S01]  /*0d70*/  R2UR UR17, R9 ;  /* 0x00000000091172ca */ /* 0x000fe200000e0000 */
[----:B------:R-:W-:Y:S01]  /*0d80*/  IMAD.MOV.U32 R16, RZ, RZ, 0x5410 ;  /* 0x00005410ff107424 */ /* 0x000fe200078e00ff */
[----:B------:R-:W-:Y:S01]  /*0d90*/  SGXT.U32 R8, R8, 0x3 ;  /* 0x000000030808781a */ /* 0x000fe20000000000 */
[----:B------:R-:W-:Y:S01]  /*0da0*/  IMAD.MOV.U32 R15, RZ, RZ, 0x7632 ;  /* 0x00007632ff0f7424 */ /* 0x000fe200078e00ff */
[----:B------:R-:W-:Y:S01]  /*0db0*/  SHF.R.U32.HI R9, RZ, 0x2, R6 ;  /* 0x00000002ff097819 */ /* 0x000fe20000011606 */
[----:B------:R-:W-:Y:S01]  /*0dc0*/  UMOV UR10, 0xfffffffe ;  /* 0xfffffffe000a7882 */ /* 0x000fe20000000000 */
[----:B------:R-:W-:Y:S01]  /*0dd0*/  LOP3.LUT R7, R6, 0x1f, RZ, 0xc0, !PT ;  /* 0x0000001f06077812 */ /* 0x000fe200078ec0ff */
[----:B------:R-:W-:Y:S01]  /*0de0*/  UMOV UR11, 0x7fffffdf ;  /* 0x7fffffdf000b7882 */ /* 0x000fe20000000000 */
[----:B------:R-:W-:Y:S01]  /*0df0*/  SHF.R.U32.HI R10, RZ, 0x1, R4 ;  /* 0x00000001ff0a7819 */ /* 0x000fe20000011604 */
[----:B------:R-:W-:Y:S01]  /*0e00*/  IMAD.MOV.U32 R17, RZ, RZ, -0x800000 ;  /* 0xff800000ff117424 */ /* 0x000fe200078e00ff */
[----:B------:R-:W-:Y:S01]  /*0e10*/  SGXT.U32 R9, R9, 0x3 ;  /* 0x000000030909781a */ /* 0x000fe20000000000 */
[----:B------:R-:W-:Y:S01]  /*0e20*/  IMAD R7, R7, UR4, RZ ;  /* 0x0000000407077c24 */ /* 0x000fe2000f8e02ff */
[----:B------:R-:W-:Y:S01]  /*0e30*/  SGXT.U32 R126, R126, 0x1 ;  /* 0x000000017e7e781a */ /* 0x000fe20000000000 */
[----:B0-----:R-:W-:Y:S01]  /*0e40*/  IMAD R8, R8, R3, RZ ;  /* 0x0000000308087224 */ /* 0x001fe200078e02ff */
[----:B------:R-:W-:Y:S01]  /*0e50*/  LOP3.LUT R125, R125, R10, R9, 0xfe, !PT ;  /* 0x0000000a7d7d7212 */ /* 0x000fe200078efe09 */
[----:B------:R-:W-:Y:S01]  /*0e60*/  IMAD R2, R2, UR16, RZ ;  /* 0x0000001002027c24 */ /* 0x000fe2000f8e02ff */
[----:B------:R-:W-:Y:S01]  /*0e70*/  LOP3.LUT R126, R11, R126, RZ, 0xfc, !PT ;  /* 0x0000007e0b7e7212 */ /* 0x000fe200078efcff */
[C---:B------:R-:W-:Y:S01]  /*0e80*/  IMAD R130, R3.reuse, 0x8, R8 ;  /* 0x0000000803827824 */ /* 0x040fe200078e0208 */
[----:B------:R-:W0:Y:S01]  /*0e90*/  LDC.64 R10, c[0x0][0x220] ;  /* 0x00008800ff0a7b82 */ /* 0x000e220000000a00 */
[----:B------:R-:W-:Y:S01]  /*0ea0*/  SHF.R.S32.HI R13, RZ, 0x1f, R7 ;  /* 0x0000001fff0d7819 */ /* 0x000fe20000011407 */
[----:B------:R-:W-:Y:S01]  /*0eb0*/  UIMAD UR4, UR16, UR20, URZ ;  /* 0x00000014100472a4 */ /* 0x000fe2000f8e023f */
[----:B------:R-:W-:Y:S01]  /*0ec0*/  IMAD R132, R3, 0x8, R130 ;  /* 0x0000000803847824 */ /* 0x000fe200078e0282 */
[--C-:B------:R-:W-:Y:S01]  /*0ed0*/  IADD3 R141, P0, P1, R7, UR8, R2.reuse ;  /* 0x00000008078d7c10 */ /* 0x100fe2000f91e002 */
[----:B------:R-:W-:Y:S01]  /*0ee0*/  IMAD.MOV.U32 R142, RZ, RZ, 0x3f800000 ;  /* 0x3f800000ff8e7424 */ /* 0x000fe200078e00ff */
[----:B------:R-:W-:Y:S01]  /*0ef0*/  SHF.R.S32.HI R2, RZ, 0x1f, R2 ;  /* 0x0000001fff027819 */ /* 0x000fe20000011402 */
[----:B------:R-:W-:Y:S01]  /*0f00*/  IMAD R134, R3, 0x8, R132 ;  /* 0x0000000803867824 */ /* 0x000fe200078e0284 */
[----:B------:R-:W-:Y:S01]  /*0f10*/  LOP3.LUT R7, R6, 0x3f, RZ, 0xc0, !PT ;  /* 0x0000003f06077812 */ /* 0x000fe200078ec0ff */
[----:B------:R-:W-:Y:S01]  /*0f20*/  USHF.R.S32.HI UR5, URZ, 0x1f, UR4 ;  /* 0x0000001f3f057899 */ /* 0x000fe20008011404 */
[----:B------:R-:W-:Y:S01]  /*0f30*/  IADD3.X R13, R13, UR9, R2, P0, P1 ;  /* 0x000000090d0d7c10 */ /* 0x000fe200087e2402 */
[----:B------:R-:W-:Y:S01]  /*0f40*/  IMAD R136, R3, 0x8, R134 ;  /* 0x0000000803887824 */ /* 0x000fe200078e0286 */
[----:B------:R-:W-:Y:S01]  /*0f50*/  SHF.R.U32.HI R2, RZ, 0x6, R6 ;  /* 0x00000006ff027819 */ /* 0x000fe20000011606 */
[----:B------:R-:W-:Y:S01]  /*0f60*/  IMAD R9, R7, UR21, RZ ;  /* 0x0000001507097c24 */ /* 0x000fe2000f8e02ff */
[----:B------:R-:W-:Y:S01]  /*0f70*/  IADD3 R127, P0, R8, R141, RZ ;  /* 0x0000008d087f7210 */ /* 0x000fe20007f1e0ff */
[C---:B------:R-:W-:Y:S01]  /*0f80*/  IMAD R138, R3.reuse, 0x8, R136 ;  /* 0x00000008038a7824 */ /* 0x040fe200078e0288 */
[----:B------:R-:W-:Y:S01]  /*0f90*/  SGXT.U32 R2, R2, 0x2 ;  /* 0x000000020202781a */ /* 0x000fe20000000000 */
[----:B------:R-:W-:Y:S01]  /*0fa0*/  IMAD.MOV.U32 R140, RZ, RZ, 0x3f800000 ;  /* 0x3f800000ff8c7424 */ /* 0x000fe200078e00ff */
[----:B------:R-:W-:Y:S01]  /*0fb0*/  LEA.HI.X.SX32 R128, R8, R13, 0x1, P0 ;  /* 0x0000000d08807211 */ /* 0x000fe200000f0eff */
[C---:B------:R-:W-:Y:S01]  /*0fc0*/  IMAD R124, R3.reuse, 0x8, R138 ;  /* 0x00000008037c7824 */ /* 0x040fe200078e028a */
[-C--:B------:R-:W-:Y:S01]  /*0fd0*/  IADD3 R129, P0, R130, R141.reuse, RZ ;  /* 0x0000008d82817210 */ /* 0x080fe20007f1e0ff */
[----:B-1----:R-:W-:Y:S01]  /*0fe0*/  IMAD R122, R2, R18, RZ ;  /* 0x00000012027a7224 */ /* 0x002fe200078e02ff */
[----:B------:R-:W-:Y:S01]  /*0ff0*/  IADD3 R131, P1, R132, R141, RZ ;  /* 0x0000008d84837210 */ /* 0x000fe20007f3e0ff */
[----:B------:R-:W-:Y:S01]  /*1000*/  IMAD R123, R3, 0x8, R124 ;  /* 0x00000008037b7824 */ /* 0x000fe200078e027c */
[-C--:B------:R-:W-:Y:S01]  /*1010*/  LEA.HI.X.SX32 R130, R130, R13.reuse, 0x1, P0 ;  /* 0x0000000d82827211 */ /* 0x080fe200000f0eff */
[----:B------:R-:W-:Y:S01]  /*1020*/  IMAD R23, R18, 0x4, R122 ;  /* 0x0000000412177824 */ /* 0x000fe200078e027a */
[----:B------:R-:W-:Y:S01]  /*1030*/  LEA.HI.X.SX32 R132, R132, R13, 0x1, P1 ;  /* 0x0000000d84847211 */ /* 0x000fe200008f0eff */
[----:B------:R-:W-:Y:S01]  /*1040*/  IMAD.MOV.U32 R143, RZ, RZ, 0x3f800000 ;  /* 0x3f800000ff8f7424 */ /* 0x000fe200078e00ff */
[-C--:B------:R-:W-:Y:S01]  /*1050*/  IADD3 R135, P0, R136, R141.reuse, RZ ;  /* 0x0000008d88877210 */ /* 0x080fe20007f1e0ff */
[----:B------:R-:W-:Y:S01]  /*1060*/  IMAD R21, R18, 0x4, R23 ;  /* 0x0000000412157824 */ /* 0x000fe200078e0217 */
[----:B------:R-:W-:Y:S01]  /*1070*/  IADD3 R137, P1, R138, R141, RZ ;  /* 0x0000008d8a897210 */ /* 0x000fe20007f3e0ff */
[----:B------:R-:W-:Y:S01]  /*1080*/  IMAD.MOV.U32 R144, RZ, RZ, 0x3f800000 ;  /* 0x3f800000ff907424 */ /* 0x000fe200078e00ff */
[-C--:B------:R-:W-:Y:S01]  /*1090*/  LEA.HI.X.SX32 R136, R136, R13.reuse, 0x1, P0 ;  /* 0x0000000d88887211 */ /* 0x080fe200000f0eff */
[----:B------:R-:W-:Y:S01]  /*10a0*/  IMAD R20, R18, 0x8, R21 ;  /* 0x0000000812147824 */ /* 0x000fe200078e0215 */
[----:B------:R-:W-:Y:S01]  /*10b0*/  LEA.HI.X.SX32 R138, R138, R13, 0x1, P1 ;  /* 0x0000000d8a8a7211 */ /* 0x000fe200008f0eff */
[----:B------:R-:W-:Y:S01]  /*10c0*/  IMAD.MOV.U32 R145, RZ, RZ, -0x800000 ;  /* 0xff800000ff917424 */ /* 0x000fe200078e00ff */
[----:B0-----:R-:W-:Y:S01]  /*10d0*/  IADD3 R22, P0, P1, R9, UR4, R10 ;  /* 0x0000000409167c10 */ /* 0x001fe2000f91e00a */
[----:B------:R-:W-:Y:S01]  /*10e0*/  IMAD R19, R18, 0x4, R20 ;  /* 0x0000000412137824 */ /* 0x000fe200078e0214 */
[----:B------:R-:W-:Y:S01]  /*10f0*/  SHF.R.S32.HI R8, RZ, 0x1f, R9 ;  /* 0x0000001fff087819 */ /* 0x000fe20000011409 */
[----:B------:R-:W-:Y:S01]  /*1100*/  UIADD3 UR4, UR7, 0x2000, URZ ;  /* 0x0000200007047890 */ /* 0x000fe2000fffe03f */
[----:B------:R-:W-:-:S02]  /*1110*/  IADD3 R133, P2, R134, R141, RZ ;  /* 0x0000008d86857210 */ /* 0x000fc40007f5e0ff */
[----:B------:R-:W-:Y:S02]  /*1120*/  CS2R R104, SRZ ;  /* 0x0000000000687805 */ /* 0x000fe4000001ff00 */
[C---:B------:R-:W-:Y:S01]  /*1130*/  LEA.HI R2, R6.reuse, 0xc, RZ, 0x1a ;  /* 0x0000000c06027811 */ /* 0x040fe200078fd0ff */
[----:B------:R-:W-:Y:S01]  /*1140*/  USHF.R.U32.HI UR4, URZ, 0x4, UR4 ;  /* 0x000000043f047899 */ /* 0x000fe20008011604 */
[----:B------:R-:W-:Y:S02]  /*1150*/  LEA.HI R7, R6, 0x1c, RZ, 0x1a ;  /* 0x0000001c06077811 */ /* 0x000fe400078fd0ff */
[----:B------:R-:W-:Y:S02]  /*1160*/  CS2R R106, SRZ ;  /* 0x00000000006a7805 */ /* 0x000fe4000001ff00 */
[----:B------:R-:W-:Y:S01]  /*1170*/  IADD3.X R8, R8, UR5, R11, P0, P1 ;  /* 0x0000000508087c10 */ /* 0x000fe200087e240b */
[----:B------:R-:W-:Y:S01]  /*1180*/  IMAD R2, R2, R18, RZ ;  /* 0x0000001202027224 */ /* 0x000fe200078e02ff */
[----:B------:R-:W-:Y:S01]  /*1190*/  IADD3 R167, P0, R122, R22, RZ ;  /* 0x000000167aa77210 */ /* 0x000fe20007f1e0ff */
[----:B------:R-:W-:Y:S01]  /*11a0*/  IMAD R7, R7, R18, RZ ;  /* 0x0000001207077224 */ /* 0x000fe200078e02ff */
[----:B------:R-:W-:Y:S01]  /*11b0*/  LEA.HI.X.SX32 R134, R134, R13, 0x1, P2 ;  /* 0x0000000d86867211 */ /* 0x000fe200010f0eff */
[----:B------:R-:W-:Y:S01]  /*11c0*/  IMAD R18, R18, 0x4, R19 ;  /* 0x0000000412127824 */ /* 0x000fe200078e0213 */
[----:B------:R-:W-:Y:S01]  /*11d0*/  IADD3 R139, P2, R124, R141, RZ ;  /* 0x0000008d7c8b7210 */ /* 0x000fe20007f5e0ff */
[----:B------:R-:W-:Y:S01]  /*11e0*/  USGXT.U32 UR8, UR4, 0xe ;  /* 0x0000000e0408789a */ /* 0x000fe20008000000 */
[----:B------:R-:W-:-:S02]  /*11f0*/  SHF.R.S32.HI R9, RZ, 0x7, R6 ;  /* 0x00000007ff097819 */ /* 0x000fc40000011406 */
[----:B------:R-:W-:Y:S02]  /*1200*/  CS2R R108, SRZ ;  /* 0x00000000006c7805 */ /* 0x000fe4000001ff00 */
[----:B------:R-:W-:Y:S02]  /*1210*/  LEA.HI.X.SX32 R122, R122, R8, 0x1, P0 ;  /* 0x000000087a7a7211 */ /* 0x000fe400000f0eff */
[----:B------:R-:W-:Y:S02]  /*1220*/  CS2R R110, SRZ ;  /* 0x00000000006e7805 */ /* 0x000fe4000001ff00 */
[----:B------:R-:W-:Y:S02]  /*1230*/  IADD3 R164, P0, R23, R22, RZ ;  /* 0x0000001617a47210 */ /* 0x000fe40007f1e0ff */
[----:B------:R-:W-:Y:S02]  /*1240*/  CS2R R112, SRZ ;  /* 0x0000000000707805 */ /* 0x000fe4000001ff00 */
[----:B------:R-:W-:-:S02]  /*1250*/  LEA.HI.X.SX32 R124, R124, R13, 0x1, P2 ;  /* 0x0000000d7c7c7211 */ /* 0x000fc400010f0eff */
[----:B------:R-:W-:Y:S02]  /*1260*/  CS2R R114, SRZ ;  /* 0x0000000000727805 */ /* 0x000fe4000001ff00 */
[----:B------:R-:W-:Y:S02]  /*1270*/  SGXT R9, R9, 0x1 ;  /* 0x000000010909781a */ /* 0x000fe40000000200 */
[----:B------:R-:W-:Y:S02]  /*1280*/  CS2R R116, SRZ ;  /* 0x0000000000747805 */ /* 0x000fe4000001ff00 */
[-C--:B------:R-:W-:Y:S02]  /*1290*/  IADD3 R166, P1, R2, R22.reuse, RZ ;  /* 0x0000001602a67210 */ /* 0x080fe40007f3e0ff */
[----:B------:R-:W-:Y:S02]  /*12a0*/  CS2R R118, SRZ ;  /* 0x0000000000767805 */ /* 0x000fe4000001ff00 */
[----:B------:R-:W-:-:S02]  /*12b0*/  IADD3 R165, P2, R7, R22, RZ ;  /* 0x0000001607a57210 */ /* 0x000fc40007f5e0ff */
[----:B------:R-:W-:Y:S02]  /*12c0*/  CS2R R88, SRZ ;  /* 0x0000000000587805 */ /* 0x000fe4000001ff00 */
[----:B------:R-:W-:Y:S02]  /*12d0*/  IADD3 R141, P3, R123, R141, RZ ;  /* 0x0000008d7b8d7210 */ /* 0x000fe40007f7e0ff */
[----:B------:R-:W-:Y:S02]  /*12e0*/  CS2R R90, SRZ ;  /* 0x00000000005a7805 */ /* 0x000fe4000001ff00 */
[----:B------:R-:W-:Y:S02]  /*12f0*/  LEA.HI.X.SX32 R23, R23, R8, 0x1, P0 ;  /* 0x0000000817177211 */ /* 0x000fe400000f0eff */
[----:B------:R-:W-:Y:S02]  /*1300*/  CS2R R92, SRZ ;  /* 0x00000000005c7805 */ /* 0x000fe4000001ff00 */
[----:B------:R-:W-:-:S02]  /*1310*/  IADD3 R163, P0, R21, R22, RZ ;  /* 0x0000001615a37210 */ /* 0x000fc40007f1e0ff */
[----:B------:R-:W-:Y:S02]  /*1320*/  CS2R R94, SRZ ;  /* 0x00000000005e7805 */ /* 0x000fe4000001ff00 */
[----:B------:R-:W-:Y:S02]  /*1330*/  LOP3.LUT R9, R9, 0x90, RZ, 0xc0, !PT ;  /* 0x0000009009097812 */ /* 0x000fe400078ec0ff */
[----:B------:R-:W-:Y:S02]  /*1340*/  CS2R R96, SRZ ;  /* 0x0000000000607805 */ /* 0x000fe4000001ff00 */
[-C--:B------:R-:W-:Y:S01]  /*1350*/  LEA.HI.X.SX32 R121, R2, R8.reuse, 0x1, P1 ;  /* 0x0000000802797211 */ /* 0x080fe200008f0eff */
[----:B------:R-:W-:Y:S01]  /*1360*/  IMAD.MOV.U32 R2, RZ, RZ, -0x800000 ;  /* 0xff800000ff027424 */ /* 0x000fe200078e00ff */
[----:B------:R-:W-:Y:S01]  /*1370*/  LEA.HI.X.SX32 R120, R7, R8, 0x1, P2 ;  /* 0x0000000807787211 */ /* 0x000fe200010f0eff */
[----:B------:R-:W-:Y:S01]  /*1380*/  IMAD.MOV.U32 R7, RZ, RZ, -0x800000 ;  /* 0xff800000ff077424 */ /* 0x000fe200078e00ff */
[----:B------:R-:W-:-:S02]  /*1390*/  LEA.HI.X.SX32 R123, R123, R13, 0x1, P3 ;  /* 0x0000000d7b7b7211 */ /* 0x000fc400018f0eff */
[----:B------:R-:W-:Y:S02]  /*13a0*/  CS2R R98, SRZ ;  /* 0x0000000000627805 */ /* 0x000fe4000001ff00 */
[-C--:B------:R-:W-:Y:S02]  /*13b0*/  IADD3 R162, P1, R20, R22.reuse, RZ ;  /* 0x0000001614a27210 */ /* 0x080fe40007f3e0ff */
[----:B------:R-:W-:Y:S02]  /*13c0*/  CS2R R100, SRZ ;  /* 0x0000000000647805 */ /* 0x000fe4000001ff00 */
[-C--:B------:R-:W-:Y:S02]  /*13d0*/  IADD3 R161, P2, R19, R22.reuse, RZ ;  /* 0x0000001613a17210 */ /* 0x080fe40007f5e0ff */
[----:B------:R-:W-:Y:S02]  /*13e0*/  CS2R R102, SRZ ;  /* 0x0000000000667805 */ /* 0x000fe4000001ff00 */
[----:B------:R-:W-:Y:S01]  /*13f0*/  IADD3 R22, P3, R18, R22, RZ ;  /* 0x0000001612167210 */ /* 0x000fe20007f7e0ff */
[----:B------:R-:W-:Y:S01]  /*1400*/  UMOV UR9, URZ ;  /* 0x0000003f00097c82 */ /* 0x000fe20008000000 */
[-C--:B------:R-:W-:Y:S01]  /*1410*/  LEA.HI.X.SX32 R21, R21, R8.reuse, 0x1, P0 ;  /* 0x0000000815157211 */ /* 0x080fe200000f0eff */
[----:B------:R-:W-:Y:S01]  /*1420*/  UIADD3.64 UR18, UR8, -UR10, URZ ;  /* 0x8000000a08127297 */ /* 0x000fe2000fffe03f */
[----:B------:R-:W-:Y:S01]  /*1430*/  LOP3.LUT P0, RZ, R6, 0x2, RZ, 0xc0, !PT ;  /* 0x0000000206ff7812 */ /* 0x000fe2000780c0ff */
[----:B------:R-:W-:Y:S01]  /*1440*/  UMOV UR5, URZ ;  /* 0x0000003f00057c82 */ /* 0x000fe20008000000 */
[----:B------:R-:W-:Y:S01]  /*1450*/  LOP3.LUT R14, R9, 0x7f, R6, 0x78, !PT ;  /* 0x0000007f090e7812 */ /* 0x000fe200078e7806 */
[----:B------:R-:W-:Y:S01]  /*1460*/  UMOV UR6, URZ ;  /* 0x0000003f00067c82 */ /* 0x000fe20008000000 */
[-C--:B------:R-:W-:Y:S01]  /*1470*/  LEA.HI.X.SX32 R20, R20, R8.reuse, 0x1, P1 ;  /* 0x0000000814147211 */ /* 0x080fe200008f0eff */
[----:B------:R-:W-:Y:S01]  /*1480*/  UMOV UR4, URZ ;  /* 0x0000003f00047c82 */ /* 0x000fe20008000000 */
[-C--:B------:R-:W-:Y:S01]  /*1490*/  LEA.HI.X.SX32 R19, R19, R8.reuse, 0x1, P2 ;  /* 0x0000000813137211 */ /* 0x080fe200010f0eff */
[----:B------:R-:W-:Y:S01]  /*14a0*/  ULDC UR20, c[0x0][0x238] ;  /* 0x00008e0000147ab9 */ /* 0x000fe20000000800 */
[----:B------:R-:W-:Y:S01]  /*14b0*/  LEA.HI.X.SX32 R18, R18, R8, 0x1, P3 ;  /* 0x0000000812127211 */ /* 0x000fe200018f0eff */
[----:B------:R-:W-:Y:S01]  /*14c0*/  IMAD.MOV.U32 R8, RZ, RZ, RZ ;  /* 0x000000ffff087224 */ /* 0x000fe200078e00ff */
[----:B------:R-:W-:Y:S01]  /*14d0*/  LOP3.LUT P5, RZ, R6, 0x1, RZ, 0xc0, !PT ;  /* 0x0000000106ff7812 */ /* 0x000fe200078ac0ff */
[----:B------:R-:W-:Y:S01]  /*14e0*/  UMOV UR10, UR8 ;  /* 0x00000008000a7c82 */ /* 0x000fe20008000000 */
[----:B------:R-:W-:Y:S01]  /*14f0*/  LOP3.LUT R160, R0, 0x6, RZ, 0xc0, !PT ;  /* 0x0000000600a07812 */ /* 0x000fe200078ec0ff */
[----:B------:R-:W-:Y:S01]  /*1500*/  UMOV UR11, 0xc0000010 ;  /* 0xc0000010000b7882 */ /* 0x000fe20000000000 */
[----:B------:R-:W-:Y:S01]  /*1510*/  SEL R16, R16, 0x1054, !P0 ;  /* 0x0000105410107807 */ /* 0x000fe20004000000 */
[----:B------:R-:W-:Y:S01]  /*1520*/  UMOV UR22, UR8 ;  /* 0x0000000800167c82 */ /* 0x000fe20008000000 */
[----:B------:R-:W-:Y:S01]  /*1530*/  SEL R15, R15, 0x3276, !P0 ;  /* 0x000032760f0f7807 */ /* 0x000fe20004000000 */
[----:B------:R-:W-:Y:S01]  /*1540*/  UMOV UR23, 0x80000020 ;  /* 0x8000002000177882 */ /* 0x000fe20000000000 */
[----:B------:R-:W-:-:S02]  /*1550*/  LOP3.LUT R13, R125, 0x88, RZ, 0xfc, !PT ;  /* 0x000000887d0d7812 */ /* 0x000fc400078efcff */
[C---:B------:R-:W-:Y:S02]  /*1560*/  LOP3.LUT R12, R125.reuse, 0x80, RZ, 0xfc, !PT ;  /* 0x000000807d0c7812 */ /* 0x040fe400078efcff */
[----:B------:R-:W-:Y:S02]  /*1570*/  LOP3.LUT R11, R125, 0x8, RZ, 0xfc, !PT ;  /* 0x000000087d0b7812 */ /* 0x000fe400078efcff */
[----:B------:R-:W-:Y:S02]  /*1580*/  LOP3.LUT R10, R126, 0x1, RZ, 0x3c, !PT ;  /* 0x000000017e0a7812 */ /* 0x000fe400078e3cff */
[----:B------:R-:W-:-:S07]  /*1590*/  LOP3.LUT R9, R14, 0x20, RZ, 0x3c, !PT ;  /* 0x000000200e097812 */ /* 0x000fce00078e3cff */
.L_x_1:
[----:B------:R-:W-:Y:S02]  /*15a0*/  SHF.R.S32.HI R49, RZ, 0x1f, R8 ;  /* 0x0000001fff317819 */ /* 0x000fe40000011408 */
[C---:B------:R-:W-:Y:S02]  /*15b0*/  IADD3 R24, P0, R8.reuse, R127, RZ ;  /* 0x0000007f08187210 */ /* 0x040fe40007f1e0ff */
[----:B------:R-:W-:-:S03]  /*15c0*/  IADD3 R26, P1, R8, R129, RZ ;  /* 0x00000081081a7210 */ /* 0x000fc60007f3e0ff */
[C---:B------:R-:W-:Y:S01]  /*15d0*/  IMAD.X R25, R49.reuse, 0x1, R128, P0 ;  /* 0x0000000131197824 */ /* 0x040fe200000e0680 */
[C---:B------:R-:W-:Y:S01]  /*15e0*/  IADD3 R28, P0, R8.reuse, R131, RZ ;  /* 0x00000083081c7210 */ /* 0x040fe20007f1e0ff */
[C---:B------:R-:W-:Y:S01]  /*15f0*/  IMAD.X R27, R49.reuse, 0x1, R130, P1 ;  /* 0x00000001311b7824 */ /* 0x040fe200008e0682 */
[C---:B------:R-:W-:Y:S02]  /*1600*/  IADD3 R30, P1, R8.reuse, R133, RZ ;  /* 0x00000085081e7210 */ /* 0x040fe40007f3e0ff */
[----:B------:R0:W2:Y:S01]  /*1610*/  LDG.E.U8 R39, desc[UR24][R24.64] ;  /* 0x0000001818277981 */ /* 0x0000a2000c1e1100 */
[C---:B------:R-:W-:Y:S01]  /*1620*/  IMAD.X R29, R49.reuse, 0x1, R132, P0 ;  /* 0x00000001311d7824 */ /* 0x040fe200000e0684 */
[C---:B------:R-:W-:Y:S01]  /*1630*/  IADD3 R32, P0, R8.reuse, R135, RZ ;  /* 0x0000008708207210 */ /* 0x040fe20007f1e0ff */
[C---:B------:R-:W-:Y:S01]  /*1640*/  IMAD.X R31, R49.reuse, 0x1, R134, P1 ;  /* 0x00000001311f7824 */ /* 0x040fe200008e0686 */
[C---:B------:R-:W-:Y:S01]  /*1650*/  IADD3 R36, P2, R8.reuse, R139, RZ ;  /* 0x0000008b08247210 */ /* 0x040fe20007f5e0ff */
[----:B------:R1:W3:Y:S02]  /*1660*/  LDG.E.U8 R41, desc[UR24][R26.64] ;  /* 0x000000181a297981 */ /* 0x0002e4000c1e1100 */
[C---:B------:R-:W-:Y:S01]  /*1670*/  IMAD.X R33, R49.reuse, 0x1, R136, P0 ;  /* 0x0000000131217824 */ /* 0x040fe200000e0688 */
[C---:B------:R-:W-:Y:S01]  /*1680*/  IADD3 R34, P1, R8.reuse, R137, RZ ;  /* 0x0000008908227210 */ /* 0x040fe20007f3e0ff */
[----:B------:R4:W5:Y:S01]  /*1690*/  LDG.E.U8 R43, desc[UR24][R28.64] ;  /* 0x000000181c2b7981 */ /* 0x000962000c1e1100 */
[----:B0-----:R-:W-:Y:S01]  /*16a0*/  IADD3 R24, P0, R8, R141, RZ ;  /* 0x0000008d08187210 */ /* 0x001fe20007f1e0ff */
[----:B------:R-:W-:-:S02]  /*16b0*/  IMAD.X R37, R49, 0x1, R124, P2 ;  /* 0x0000000131257824 */ /* 0x000fc400010e067c */
[C---:B------:R-:W-:Y:S01]  /*16c0*/  IMAD.X R35, R49.reuse, 0x1, R138, P1 ;  /* 0x0000000131237824 */ /* 0x040fe200008e068a */
[----:B------:R-:W5:Y:S01]  /*16d0*/  LDG.E.U8 R31, desc[UR24][R30.64] ;  /* 0x000000181e1f7981 */ /* 0x000f62000c1e1100 */
[----:B------:R-:W-:-:S03]  /*16e0*/  IMAD.X R25, R49, 0x1, R123, P0 ;  /* 0x0000000131197824 */ /* 0x000fc600000e067b */
[----:B------:R-:W5:Y:S04]  /*16f0*/  LDG.E.U8 R45, desc[UR24][R32.64] ;  /* 0x00000018202d7981 */ /* 0x000f68000c1e1100 */
[----:B------:R0:W5:Y:S04]  /*1700*/  LDG.E.U8 R47, desc[UR24][R34.64] ;  /* 0x00000018222f7981 */ /* 0x000168000c1e1100 */
[----:B------:R-:W5:Y:S04]  /*1710*/  LDG.E.U8 R37, desc[UR24][R36.64] ;  /* 0x0000001824257981 */ /* 0x000f68000c1e1100 */
[----:B------:R0:W5:Y:S01]  /*1720*/  LDG.E.U8 R25, desc[UR24][R24.64] ;  /* 0x0000001818197981 */ /* 0x000162000c1e1100 */
[----:B------:R-:W-:-:S02]  /*1730*/  USHF.R.S32.HI UR9, URZ, 0x1f, UR4 ;  /* 0x0000001f3f097899 */ /* 0x000fc40008011404 */
[----:B-1----:R-:W-:Y:S01]  /*1740*/  IADD3 R26, P0, R167, UR4, RZ ;  /* 0x00000004a71a7c10 */ /* 0x002fe2000ff1e0ff */
[----:B------:R-:W-:Y:S01]  /*1750*/  BAR.SYNC.DEFER_BLOCKING 0x0 ;  /* 0x0000000000007b1d */ /* 0x000fe20000010000 */
[----:B----4-:R-:W-:Y:S02]  /*1760*/  IADD3 R28, P1, R163, UR4, RZ ;  /* 0x00000004a31c7c10 */ /* 0x010fe4000ff3e0ff */
[----:B------:R-:W-:Y:S02]  /*1770*/  IADD3.X R27, R122, UR9, RZ, P0, !PT ;  /* 0x000000097a1b7c10 */ /* 0x000fe400087fe4ff */
[----:B0-----:R-:W-:Y:S02]  /*1780*/  IADD3 R34, P0, R22, UR4, RZ ;  /* 0x0000000416227c10 */ /* 0x001fe4000ff1e0ff */
[----:B------:R-:W-:Y:S02]  /*1790*/  IADD3 R32, P2, R162, UR4, RZ ;  /* 0x00000004a2207c10 */ /* 0x000fe4000ff5e0ff */
[----:B------:R-:W-:-:S02]  /*17a0*/  IADD3.X R35, R18, UR9, RZ, P0, !PT ;  /* 0x0000000912237c10 */ /* 0x000fc400087fe4ff */
[----:B------:R-:W-:Y:S02]  /*17b0*/  IADD3 R24, P0, R164, UR4, RZ ;  /* 0x00000004a4187c10 */ /* 0x000fe4000ff1e0ff */
[----:B------:R-:W-:Y:S02]  /*17c0*/  IADD3.X R29, R21, UR9, RZ, P1, !PT ;  /* 0x00000009151d7c10 */ /* 0x000fe40008ffe4ff */
[----:B------:R-:W-:Y:S01]  /*17d0*/  IADD3.X R33, R20, UR9, RZ, P2, !PT ;  /* 0x0000000914217c10 */ /* 0x000fe200097fe4ff */
[----:B------:R-:W-:Y:S01]  /*17e0*/  USHF.L.U32 UR8, UR17, 0x5, URZ ;  /* 0x0000000511087899 */ /* 0x000fe2000800063f */
[----:B------:R-:W-:-:S03]  /*17f0*/  IADD3 R30, P1, R166, UR4, RZ ;  /* 0x00000004a61e7c10 */ /* 0x000fc6000ff3e0ff */
[----:B------:R-:W-:-:S04]  /*1800*/  ULOP3.LUT UR8, UR8, 0x80, URZ, 0xc0, !UPT ;  /* 0x0000008008087892 */ /* 0x000fc8000f8ec03f */
[----:B------:R-:W-:Y:S01]  /*1810*/  ULEA.HI UR8, UR7, UR8, URZ, 0x1c ;  /* 0x0000000807087291 */ /* 0x000fe2000f8fe03f */
[----:B------:R-:W-:-:S03]  /*1820*/  UMOV UR12, 0xffffff00 ;  /* 0xffffff00000c7882 */ /* 0x000fc60000000000 */
[----:B------:R-:W-:Y:S01]  /*1830*/  ULOP3.LUT UR8, UR8, 0x3fff, URZ, 0xc0, !UPT ;  /* 0x00003fff08087892 */ /* 0x000fe2000f8ec03f */
[----:B--2---:R-:W-:Y:S04]  /*1840*/  STS.U8 [R14+UR7+0x2000], R39 ;  /* 0x002000270e007988 */ /* 0x004fe80008000007 */
[----:B---3--:R-:W-:Y:S04]  /*1850*/  STS.U8 [R14+UR7+0x2100], R41 ;  /* 0x002100290e007988 */ /* 0x008fe80008000007 */
[----:B-----5:R-:W-:Y:S04]  /*1860*/  STS.U8 [R14+UR7+0x2200], R43 ;  /* 0x0022002b0e007988 */ /* 0x020fe80008000007 */
[----:B------:R-:W-:Y:S04]  /*1870*/  STS.U8 [R14+UR7+0x2300], R31 ;  /* 0x0023001f0e007988 */ /* 0x000fe80008000007 */
[----:B------:R-:W-:Y:S04]  /*1880*/  STS.U8 [R14+UR7+0x2400], R45 ;  /* 0x0024002d0e007988 */ /* 0x000fe80008000007 */
[----:B------:R-:W-:Y:S04]  /*1890*/  STS.U8 [R14+UR7+0x2500], R47 ;  /* 0x0025002f0e007988 */ /* 0x000fe80008000007 */
[----:B------:R-:W-:Y:S04]  /*18a0*/  STS.U8 [R14+UR7+0x2600], R37 ;  /* 0x002600250e007988 */ /* 0x000fe80008000007 */
[----:B------:R0:W-:Y:S01]  /*18b0*/  STS.U8 [R14+UR7+0x2700], R25 ;  /* 0x002700190e007988 */ /* 0x0001e20008000007 */
[----:B------:R1:W-:Y:S06]  /*18c0*/  MEMBAR.ALL.CTA ;  /* 0x0000000000007992 */ /* 0x0003ec0000008000 */
[----:B-1----:R-:W1:Y:S02]  /*18d0*/  FENCE.VIEW.ASYNC.S ;  /* 0x00000000000073c6 */ /* 0x002e640000000000 */
[----:B-1----:R-:W-:Y:S01]  /*18e0*/  BAR.SYNC.DEFER_BLOCKING 0x0 ;  /* 0x0000000000007b1d */ /* 0x002fe20000010000 */
[----:B0-----:R-:W-:-:S05]  /*18f0*/  IADD3.X R25, R23, UR9, RZ, P0, !PT ;  /* 0x0000000917197c10 */ /* 0x001fca00087fe4ff */
[----:B------:R-:W2:Y:S04]  /*1900*/  LDG.E.U8 R151, desc[UR24][R26.64] ;  /* 0x000000181a977981 */ /* 0x000ea8000c1e1100 */
[----:B------:R-:W3:Y:S04]  /*1910*/  LDG.E.U8 R153, desc[UR24][R28.64] ;  /* 0x000000181c997981 */ /* 0x000ee8000c1e1100 */
[----:B------:R-:W4:Y:S04]  /*1920*/  LDG.E.U8 R155, desc[UR24][R32.64] ;  /* 0x00000018209b7981 */ /* 0x000f28000c1e1100 */
[----:B------:R-:W5:Y:S01]  /*1930*/  LDG.E.U8 R157, desc[UR24][R34.64] ;  /* 0x00000018229d7981 */ /* 0x000f62000c1e1100 */
[----:B------:R-:W-:-:S03]  /*1940*/  IADD3.X R31, R121, UR9, RZ, P1, !PT ;  /* 0x00000009791f7c10 */ /* 0x000fc60008ffe4ff */
[----:B------:R-:W5:Y:S01]  /*1950*/  LDG.E.U8 R152, desc[UR24][R24.64] ;  /* 0x0000001818987981 */ /* 0x000f62000c1e1100 */
[----:B------:R-:W-:Y:S02]  /*1960*/  IADD3 R146, P0, R161, UR4, RZ ;  /* 0x00000004a1927c10 */ /* 0x000fe4000ff1e0ff */
[----:B------:R-:W-:Y:S01]  /*1970*/  IADD3 R148, P1, R165, UR4, RZ ;  /* 0x00000004a5947c10 */ /* 0x000fe2000ff3e0ff */
[----:B------:R-:W-:Y:S01]  /*1980*/  UMOV UR13, 0x3fffffef ;  /* 0x3fffffef000d7882 */ /* 0x000fe20000000000 */
[----:B------:R-:W-:Y:S01]  /*1990*/  IADD3.X R147, R19, UR9, RZ, P0, !PT ;  /* 0x0000000913937c10 */ /* 0x000fe200087fe4ff */
[----:B------:R0:W5:Y:S01]  /*19a0*/  LDG.E.U8 R154, desc[UR24][R30.64] ;  /* 0x000000181e9a7981 */ /* 0x000162000c1e1100 */
[----:B------:R-:W-:Y:S01]  /*19b0*/  IADD3.X R149, R120, UR9, RZ, P1, !PT ;  /* 0x0000000978957c10 */ /* 0x000fe20008ffe4ff */
[----:B------:R-:W-:Y:S02]  /*19c0*/  UMOV UR9, URZ ;  /* 0x0000003f00097c82 */ /* 0x000fe40008000000 */
[----:B------:R-:W-:Y:S01]  /*19d0*/  UIADD3.64 UR12, UR8, -UR12, URZ ;  /* 0x8000000c080c7297 */ /* 0x000fe2000fffe03f */
[----:B------:R-:W-:Y:S01]  /*19e0*/  UMOV UR14, UR10 ;  /* 0x0000000a000e7c82 */ /* 0x000fe20008000000 */
[----:B------:R-:W-:Y:S01]  /*19f0*/  UMOV UR15, UR11 ;  /* 0x0000000b000f7c82 */ /* 0x000fe20008000000 */
[----:B------:R-:W-:Y:S01]  /*1a00*/  IADD3 R150, P0, R160, UR5, RZ ;  /* 0x00000005a0967c10 */ /* 0x000fe2000ff1e0ff */
[----:B------:R-:W5:Y:S01]  /*1a10*/  LDG.E.U8 R146, desc[UR24][R146.64] ;  /* 0x0000001892927981 */ /* 0x000f62000c1e1100 */
[----:B0-----:R-:W-:Y:S01]  /*1a20*/  WARPGROUP.ARRIVE ;  /* 0x00000000000079c5 */ /* 0x001fe20000000000 */
[----:B------:R-:W-:-:S02]  /*1a30*/  UMOV UR9, 0xc0000010 ;  /* 0xc000001000097882 */ /* 0x000fc40000000000 */
[----:B------:R0:W5:Y:S01]  /*1a40*/  LDG.E.U8 R148, desc[UR24][R148.64] ;  /* 0x0000001894947981 */ /* 0x000162000c1e1100 */
[----:B------:R-:W-:Y:S01]  /*1a50*/  IADD3 R156, P3, R150, 0x9, RZ ;  /* 0x00000009969c7810 */ /* 0x000fe20007f7e0ff */
[----:B------:R-:W-:Y:S01]  /*1a60*/  UIADD3 UR5, UP0, UR5, 0x40, URZ ;  /* 0x0000004005057890 */ /* 0x000fe2000ff1e03f */
[----:B------:R-:W-:Y:S01]  /*1a70*/  QGMMA.64x64x32.F32.E4M3.E4M3 R56, gdesc[UR8], RZ, !UPT ;  /* 0x00e00000083879f3 */ /* 0x000fe2000c7008ff */
[----:B------:R-:W-:Y:S01]  /*1a80*/  ULEA UR4, UR21, UR4, 0x6 ;  /* 0x0000000415047291 */ /* 0x000fe2000f8e303f */
[C---:B------:R-:W-:Y:S01]  /*1a90*/  ISETP.GT.U32.AND P4, PT, R156.reuse, R125, PT ;  /* 0x0000007d9c00720c */ /* 0x040fe20003f84070 */
[----:B------:R-:W-:Y:S01]  /*1aa0*/  IMAD R8, R3, 0x40, R8 ;  /* 0x0000004003087824 */ /* 0x000fe200078e0208 */
[----:B------:R-:W-:Y:S01]  /*1ab0*/  QGMMA.64x64x32.F32.E4M3.E4M3 R24, gdesc[UR12], RZ, !UPT, gsb0 ;  /* 0x00e000000c1879f3 */ /* 0x000fe2000c0008ff */
[C---:B------:R-:W-:Y:S01]  /*1ac0*/  ISETP.GT.U32.AND P1, PT, R156.reuse, R11, PT ;  /* 0x0000000b9c00720c */ /* 0x040fe20003f24070 */
[----:B0-----:R-:W-:Y:S01]  /*1ad0*/  IMAD.X R149, RZ, RZ, UR6, P0 ;  /* 0x00000006ff957e24 */ /* 0x001fe200080e06ff */
[C---:B------:R-:W-:Y:S01]  /*1ae0*/  ISETP.GT.U32.AND P6, PT, R156.reuse, R12, PT ;  /* 0x0000000c9c00720c */ /* 0x040fe20003fc4070 */
[----:B------:R-:W-:Y:S01]  /*1af0*/  UIADD3.X UR6, URZ, UR6, URZ, UP0, !UPT ;  /* 0x000000063f067290 */ /* 0x000fe200087fe43f */
[----:B------:R-:W-:Y:S01]  /*1b00*/  ISETP.GT.U32.AND P2, PT, R156, R13, PT ;  /* 0x0000000d9c00720c */ /* 0x000fe20003f44070 */
[----:B------:R-:W-:Y:S01]  /*1b10*/  IMAD.X R147, RZ, RZ, R149, P3 ;  /* 0x000000ffff937224 */ /* 0x000fe200018e0695 */
[----:B------:R-:W-:-:S04]  /*1b20*/  IADD3 R156, P3, R150, 0x10, RZ ;  /* 0x00000010969c7810 */ /* 0x000fc80007f7e0ff */
[C---:B------:R-:W-:Y:S02]  /*1b30*/  ISETP.GT.U32.AND.EX P4, PT, R147.reuse, RZ, PT, P4 ;  /* 0x000000ff9300720c */ /* 0x040fe40003f84140 */
[C---:B------:R-:W-:Y:S02]  /*1b40*/  ISETP.GT.U32.AND.EX P1, PT, R147.reuse, RZ, PT, P1 ;  /* 0x000000ff9300720c */ /* 0x040fe40003f24110 */
[C---:B------:R-:W-:Y:S02]  /*1b50*/  ISETP.GT.U32.AND.EX P6, PT, R147.reuse, RZ, PT, P6 ;  /* 0x000000ff9300720c */ /* 0x040fe40003fc4160 */
[----:B------:R-:W-:Y:S02]  /*1b60*/  ISETP.GT.U32.AND.EX P2, PT, R147, RZ, PT, P2 ;  /* 0x000000ff9300720c */ /* 0x000fe40003f44120 */
[C---:B------:R-:W-:Y:S01]  /*1b70*/  ISETP.GT.U32.AND P0, PT, R156.reuse, R125, PT ;  /* 0x0000007d9c00720c */ /* 0x040fe20003f04070 */
[----:B------:R-:W-:Y:S02]  /*1b80*/  WARPGROUP.DEPBAR.LE gsb0, 0x0 ;  /* 0x00008000000079c5 */ /* 0x000fe40000010000 */
[----:B------:R-:W-:Y:S01]  /*1b90*/  BAR.SYNC.DEFER_BLOCKING 0x0 ;  /* 0x0000000000007b1d */ /* 0x000fe20000010000 */
[----:B------:R-:W-:Y:S01]  /*1ba0*/  FMUL R61, R61, UR20 ;  /* 0x000000143d3d7c20 */ /* 0x000fe20008400000 */
[----:B------:R-:W-:Y:S01]  /*1bb0*/  FMUL R147, R63, UR20 ;  /* 0x000000143f937c20 */ /* 0x000fe20008400000 */
[--C-:B------:R-:W-:Y:S01]  /*1bc0*/  IMAD.X R63, RZ, RZ, R149.reuse, P3 ;  /* 0x000000ffff3f7224 */ /* 0x100fe200018e0695 */
[-C--:B------:R-:W-:Y:S01]  /*1bd0*/  ISETP.GT.U32.AND P3, PT, R156, R12.reuse, PT ;  /* 0x0000000c9c00720c */ /* 0x080fe20003f64070 */
[----:B------:R-:W-:Y:S01]  /*1be0*/  FMUL R29, R29, UR20 ;  /* 0x000000141d1d7c20 */ /* 0x000fe20008400000 */
[----:B------:R-:W-:Y:S01]  /*1bf0*/  FSEL R61, R61, -INF , !P4 ;  /* 0xff8000003d3d7808 */ /* 0x000fe20006000000 */
[----:B------:R-:W-:Y:S01]  /*1c00*/  FMUL R31, R31, UR20 ;  /* 0x000000141f1f7c20 */ /* 0x000fe20008400000 */
[----:B------:R-:W-:Y:S01]  /*1c10*/  FSEL R147, R147, -INF , !P1 ;  /* 0xff80000093937808 */ /* 0x000fe20004800000 */
[----:B------:R-:W-:Y:S01]  /*1c20*/  FMUL R34, R34, UR20 ;  /* 0x0000001422227c20 */ /* 0x000fe20008400000 */
[C---:B------:R-:W-:Y:S01]  /*1c30*/  ISETP.GT.U32.AND P4, PT, R156.reuse, R11, PT ;  /* 0x0000000b9c00720c */ /* 0x040fe20003f84070 */
[----:B------:R-:W-:Y:S01]  /*1c40*/  FMUL R71, R71, UR20 ;  /* 0x0000001447477c20 */ /* 0x000fe20008400000 */
[----:B------:R-:W-:Y:S01]  /*1c50*/  ISETP.GT.U32.AND P1, PT, R156, R13, PT ;  /* 0x0000000d9c00720c */ /* 0x000fe20003f24070 */
[----:B------:R-:W-:Y:S01]  /*1c60*/  FMUL R54, R54, UR20 ;  /* 0x0000001436367c20 */ /* 0x000fe20008400000 */
[C---:B------:R-:W-:Y:S01]  /*1c70*/  ISETP.GT.U32.AND.EX P0, PT, R63.reuse, RZ, PT, P0 ;  /* 0x000000ff3f00720c */ /* 0x040fe20003f04100 */
[----:B------:R-:W-:Y:S01]  /*1c80*/  FMUL R28, R28, UR20 ;  /* 0x000000141c1c7c20 */ /* 0x000fe20008400000 */
[C---:B------:R-:W-:Y:S01]  /*1c90*/  ISETP.GT.U32.AND.EX P4, PT, R63.reuse, RZ, PT, P4 ;  /* 0x000000ff3f00720c */ /* 0x040fe20003f84140 */
[----:B------:R-:W-:Y:S01]  /*1ca0*/  FMUL R62, R62, UR20 ;  /* 0x000000143e3e7c20 */ /* 0x000fe20008400000 */
[C---:B------:R-:W-:Y:S01]  /*1cb0*/  ISETP.GT.U32.AND.EX P3, PT, R63.reuse, RZ, PT, P3 ;  /* 0x000000ff3f00720c */ /* 0x040fe20003f64130 */
[----:B------:R-:W-:Y:S01]  /*1cc0*/  FMUL R58, R58, UR20 ;  /* 0x000000143a3a7c20 */ /* 0x000fe20008400000 */
[----:B------:R-:W-:Y:S01]  /*1cd0*/  ISETP.GT.U32.AND.EX P1, PT, R63, RZ, PT, P1 ;  /* 0x000000ff3f00720c */ /* 0x000fe20003f24110 */
[----:B------:R-:W-:Y:S01]  /*1ce0*/  FMUL R63, R64, UR20 ;  /* 0x00000014403f7c20 */ /* 0x000fe20008400000 */
[----:B------:R-:W-:Y:S01]  /*1cf0*/  FSEL R29, R29, -INF , !P6 ;  /* 0xff8000001d1d7808 */ /* 0x000fe20007000000 */
[----:B------:R-:W-:Y:S01]  /*1d00*/  FMUL R59, R59, UR20 ;  /* 0x000000143b3b7c20 */ /* 0x000fe20008400000 */
[----:B------:R-:W-:Y:S01]  /*1d10*/  IADD3 R64, P6, R150, 0x11, RZ ;  /* 0x0000001196407810 */ /* 0x000fe20007fde0ff */
[----:B------:R-:W-:Y:S01]  /*1d20*/  FMUL R24, R24, UR20 ;  /* 0x0000001418187c20 */ /* 0x000fe20008400000 */
[----:B------:R-:W-:Y:S01]  /*1d30*/  FSEL R63, R63, -INF , !P0 ;  /* 0xff8000003f3f7808 */ /* 0x000fe20004000000 */
[----:B------:R-:W-:Y:S01]  /*1d40*/  FMUL R26, R26, UR20 ;  /* 0x000000141a1a7c20 */ /* 0x000fe20008400000 */
[----:B------:R-:W-:Y:S01]  /*1d50*/  ISETP.GT.U32.AND P0, PT, R64, R11, PT ;  /* 0x0000000b4000720c */ /* 0x000fe20003f04070 */
[----:B------:R-:W-:Y:S01]  /*1d60*/  FMUL R27, R27, UR20 ;  /* 0x000000141b1b7c20 */ /* 0x000fe20008400000 */
[----:B------:R-:W-:Y:S01]  /*1d70*/  FMUL R159, R87, UR20 ;  /* 0x00000014579f7c20 */ /* 0x000fe20008400000 */
[----:B------:R-:W-:Y:S01]  /*1d80*/  FMUL R25, R25, UR20 ;  /* 0x0000001419197c20 */ /* 0x000fe20008400000 */
[----:B--2---:R0:W-:Y:S04]  /*1d90*/  STS.U8 [R14+UR7+0x2000], R151 ;  /* 0x002000970e007988 */ /* 0x0041e80008000007 */
[----:B---3--:R1:W-:Y:S04]  /*1da0*/  STS.U8 [R14+UR7+0x2200], R153 ;  /* 0x002200990e007988 */ /* 0x0083e80008000007 */
[----:B----4-:R-:W-:Y:S01]  /*1db0*/  STS.U8 [R14+UR7+0x2400], R155 ;  /* 0x0024009b0e007988 */ /* 0x010fe20008000007 */
[----:B0-----:R-:W-:Y:S01]  /*1dc0*/  FMUL R151, R66, UR20 ;  /* 0x0000001442977c20 */ /* 0x001fe20008400000 */
[----:B------:R-:W-:Y:S01]  /*1dd0*/  FSEL R66, R31, -INF , !P2 ;  /* 0xff8000001f427808 */ /* 0x000fe20005000000 */
[--C-:B------:R-:W-:Y:S01]  /*1de0*/  IMAD.X R31, RZ, RZ, R149.reuse, P6 ;  /* 0x000000ffff1f7224 */ /* 0x100fe200030e0695 */
[----:B------:R-:W-:Y:S01]  /*1df0*/  ISETP.GT.U32.AND P2, PT, R64, R125, PT ;  /* 0x0000007d4000720c */ /* 0x000fe20003f44070 */
[----:B-----5:R-:W-:Y:S01]  /*1e00*/  STS.U8 [R14+UR7+0x2600], R157 ;  /* 0x0026009d0e007988 */ /* 0x020fe20008000007 */
[----:B------:R-:W-:Y:S01]  /*1e10*/  FSEL R151, R151, -INF , !P4 ;  /* 0xff80000097977808 */ /* 0x000fe20006000000 */
[----:B-1----:R-:W-:Y:S01]  /*1e20*/  FMUL R153, R70, UR20 ;  /* 0x0000001446997c20 */ /* 0x002fe20008400000 */
[CC--:B------:R-:W-:Y:S01]  /*1e30*/  ISETP.GT.U32.AND P6, PT, R64.reuse, R12.reuse, PT ;  /* 0x0000000c4000720c */ /* 0x0c0fe20003fc4070 */
[----:B------:R0:W-:Y:S01]  /*1e40*/  STS.U8 [R9+UR7+0x2100], R152 ;  /* 0x0021009809007988 */ /* 0x0001e20008000007 */
[----:B------:R-:W-:Y:S01]  /*1e50*/  ISETP.GT.U32.AND P4, PT, R64, R13, PT ;  /* 0x0000000d4000720c */ /* 0x000fe20003f84070 */
[----:B------:R-:W-:Y:S01]  /*1e60*/  FMUL R64, R65, UR20 ;  /* 0x0000001441407c20 */ /* 0x000fe20008400000 */
[C---:B------:R-:W-:Y:S01]  /*1e70*/  ISETP.GT.U32.AND.EX P2, PT, R31.reuse, RZ, PT, P2 ;  /* 0x000000ff1f00720c */ /* 0x040fe20003f44120 */
[----:B------:R-:W-:Y:S01]  /*1e80*/  FMUL R65, R68, UR20 ;  /* 0x0000001444417c20 */ /* 0x000fe20008400000 */
[----:B------:R-:W-:Y:S01]  /*1e90*/  ISETP.GT.U32.AND.EX P0, PT, R31, RZ, PT, P0 ;  /* 0x000000ff1f00720c */ /* 0x000fe20003f04100 */
[----:B------:R-:W-:Y:S01]  /*1ea0*/  FMUL R68, R35, UR20 ;  /* 0x0000001423447c20 */ /* 0x000fe20008400000 */
[----:B------:R-:W-:Y:S01]  /*1eb0*/  ISETP.GT.U32.AND.EX P6, PT, R31, RZ, PT, P6 ;  /* 0x000000ff1f00720c */ /* 0x000fe20003fc4160 */
[----:B------:R-:W-:Y:S01]  /*1ec0*/  FMUL R70, R39, UR20 ;  /* 0x0000001427467c20 */ /* 0x000fe20008400000 */
[----:B------:R-:W-:Y:S01]  /*1ed0*/  ISETP.GT.U32.AND.EX P4, PT, R31, RZ, PT, P4 ;  /* 0x000000ff1f00720c */ /* 0x000fe20003f84140 */
[----:B------:R-:W-:Y:S01]  /*1ee0*/  FMUL R31, R32, UR20 ;  /* 0x00000014201f7c20 */ /* 0x000fe20008400000 */
[----:B0-----:R-:W-:Y:S01]  /*1ef0*/  FMUL R152, R67, UR20 ;  /* 0x0000001443987c20 */ /* 0x001fe20008400000 */
[----:B------:R-:W-:Y:S01]  /*1f00*/  FSEL R67, R34, -INF , !P1 ;  /* 0xff80000022437808 */ /* 0x000fe20004800000 */
[----:B------:R-:W-:Y:S01]  /*1f10*/  FMUL R155, R74, UR20 ;  /* 0x000000144a9b7c20 */ /* 0x000fe20008400000 */
[----:B------:R-:W-:Y:S01]  /*1f20*/  FSEL R64, R64, -INF , !P2 ;  /* 0xff80000040407808 */ /* 0x000fe20005000000 */
[----:B------:R-:W-:Y:S01]  /*1f30*/  FMUL R39, R73, UR20 ;  /* 0x0000001449277c20 */ /* 0x000fe20008400000 */
[----:B------:R-:W-:Y:S01]  /*1f40*/  FSEL R31, R31, -INF , !P3 ;  /* 0xff8000001f1f7808 */ /* 0x000fe20005800000 */
[----:B------:R-:W-:Y:S01]  /*1f50*/  FMUL R73, R75, UR20 ;  /* 0x000000144b497c20 */ /* 0x000fe20008400000 */
[----:B------:R-:W-:Y:S01]  /*1f60*/  IADD3 R32, P3, R150, 0x18, RZ ;  /* 0x0000001896207810 */ /* 0x000fe20007f7e0ff */
[----:B------:R-:W-:Y:S01]  /*1f70*/  FMUL R74, R43, UR20 ;  /* 0x000000142b4a7c20 */ /* 0x000fe20008400000 */
[----:B------:R-:W-:Y:S01]  /*1f80*/  FSEL R152, R152, -INF , !P0 ;  /* 0xff80000098987808 */ /* 0x000fe20004000000 */
[----:B------:R-:W-:Y:S01]  /*1f90*/  FMUL R75, R78, UR20 ;  /* 0x000000144e4b7c20 */ /* 0x000fe20008400000 */
[C---:B------:R-:W-:Y:S01]  /*1fa0*/  ISETP.GT.U32.AND P1, PT, R32.reuse, R125, PT ;  /* 0x0000007d2000720c */ /* 0x040fe20003f24070 */
[----:B------:R-:W-:Y:S01]  /*1fb0*/  IMAD.X R34, RZ, RZ, R149, P3 ;  /* 0x000000ffff227224 */ /* 0x000fe200018e0695 */
[C---:B------:R-:W-:Y:S01]  /*1fc0*/  ISETP.GT.U32.AND P2, PT, R32.reuse, R11, PT ;  /* 0x0000000b2000720c */ /* 0x040fe20003f44070 */
[----:B------:R-:W-:Y:S01]  /*1fd0*/  FMUL R78, R47, UR20 ;  /* 0x000000142f4e7c20 */ /* 0x000fe20008400000 */
[C---:B------:R-:W-:Y:S01]  /*1fe0*/  ISETP.GT.U32.AND P3, PT, R32.reuse, R12, PT ;  /* 0x0000000c2000720c */ /* 0x040fe20003f64070 */
[----:B------:R-:W-:Y:S01]  /*1ff0*/  FMUL R157, R57, UR20 ;  /* 0x00000014399d7c20 */ /* 0x000fe20008400000 */
[----:B------:R-:W-:Y:S01]  /*2000*/  ISETP.GT.U32.AND P0, PT, R32, R13, PT ;  /* 0x0000000d2000720c */ /* 0x000fe20003f04070 */
[----:B------:R-:W-:Y:S01]  /*2010*/  FMUL R32, R33, UR20 ;  /* 0x0000001421207c20 */ /* 0x000fe20008400000 */
[C---:B------:R-:W-:Y:S01]  /*2020*/  ISETP.GT.U32.AND.EX P1, PT, R34.reuse, RZ, PT, P1 ;  /* 0x000000ff2200720c */ /* 0x040fe20003f24110 */
[----:B------:R0:W-:Y:S01]  /*2030*/  STS.U8 [R9+UR7+0x2300], R154 ;  /* 0x0023009a09007988 */ /* 0x0001e20008000007 */
[----:B------:R-:W-:-:S02]  /*2040*/  ISETP.GT.U32.AND.EX P2, PT, R34, RZ, PT, P2 ;  /* 0x000000ff2200720c */ /* 0x000fc40003f44120 */
[C---:B------:R-:W-:Y:S01]  /*2050*/  ISETP.GT.U32.AND.EX P3, PT, R34.reuse, RZ, PT, P3 ;  /* 0x000000ff2200720c */ /* 0x040fe20003f64130 */
[----:B------:R-:W-:Y:S01]  /*2060*/  STS.U8 [R9+UR7+0x2500], R146 ;  /* 0x0025009209007988 */ /* 0x000fe20008000007 */
[----:B------:R-:W-:Y:S02]  /*2070*/  ISETP.GT.U32.AND.EX P0, PT, R34, RZ, PT, P0 ;  /* 0x000000ff2200720c */ /* 0x000fe40003f04100 */
[----:B------:R-:W-:Y:S01]  /*2080*/  FSEL R32, R32, -INF , !P6 ;  /* 0xff80000020207808 */ /* 0x000fe20007000000 */
[----:B------:R-:W-:Y:S01]  /*2090*/  STS.U8 [R9+UR7+0x2700], R148 ;  /* 0x0027009409007988 */ /* 0x000fe20008000007 */
[----:B------:R-:W-:Y:S01]  /*20a0*/  IADD3 R34, P6, R150, 0x19, RZ ;  /* 0x0000001996227810 */ /* 0x000fe20007fde0ff */
[----:B0-----:R-:W-:Y:S01]  /*20b0*/  FMUL R154, R55, UR20 ;  /* 0x00000014379a7c20 */ /* 0x001fe20008400000 */
[----:B------:R-:W-:Y:S01]  /*20c0*/  FSEL R68, R68, -INF , !P4 ;  /* 0xff80000044447808 */ /* 0x000fe20006000000 */
[----:B------:R0:W-:Y:S06]  /*20d0*/  MEMBAR.ALL.CTA ;  /* 0x0000000000007992 */ /* 0x0001ec0000008000 */
[----:B0-----:R-:W0:Y:S01]  /*20e0*/  FENCE.VIEW.ASYNC.S ;  /* 0x00000000000073c6 */ /* 0x001e220000000000 */
[----:B------:R-:W-:Y:S01]  /*20f0*/  FSEL R65, R65, -INF , !P1 ;  /* 0xff80000041417808 */ /* 0x000fe20004800000 */
[----:B------:R-:W-:Y:S01]  /*2100*/  IMAD.X R33, RZ, RZ, R149, P6 ;  /* 0x000000ffff217224 */ /* 0x000fe200030e0695 */
[----:B------:R-:W-:Y:S01]  /*2110*/  FSEL R153, R153, -INF , !P2 ;  /* 0xff80000099997808 */ /* 0x000fe20005000000 */
[----:B0-----:R-:W-:Y:S01]  /*2120*/  BAR.SYNC.DEFER_BLOCKING 0x0 ;  /* 0x0000000000007b1d */ /* 0x001fe20000010000 */
[----:B------:R-:W-:-:S02]  /*2130*/  ISETP.GT.U32.AND P4, PT, R34, R125, PT ;  /* 0x0000007d2200720c */ /* 0x000fc40003f84070 */
[C---:B------:R-:W-:Y:S02]  /*2140*/  ISETP.GT.U32.AND P1, PT, R34.reuse, R11, PT ;  /* 0x0000000b2200720c */ /* 0x040fe40003f24070 */
[C---:B------:R-:W-:Y:S02]  /*2150*/  ISETP.GT.U32.AND P6, PT, R34.reuse, R12, PT ;  /* 0x0000000c2200720c */ /* 0x040fe40003fc4070 */
[----:B------:R-:W-:Y:S01]  /*2160*/  ISETP.GT.U32.AND P2, PT, R34, R13, PT ;  /* 0x0000000d2200720c */ /* 0x000fe20003f44070 */
[----:B------:R-:W-:Y:S01]  /*2170*/  FMUL R34, R69, UR20 ;  /* 0x0000001445227c20 */ /* 0x000fe20008400000 */
[C---:B------:R-:W-:Y:S01]  /*2180*/  ISETP.GT.U32.AND.EX P4, PT, R33.reuse, RZ, PT, P4 ;  /* 0x000000ff2100720c */ /* 0x040fe20003f84140 */
[----:B------:R-:W-:Y:S01]  /*2190*/  FMUL R69, R38, UR20 ;  /* 0x0000001426457c20 */ /* 0x000fe20008400000 */
[C---:B------:R-:W-:Y:S02]  /*21a0*/  ISETP.GT.U32.AND.EX P1, PT, R33.reuse, RZ, PT, P1 ;  /* 0x000000ff2100720c */ /* 0x040fe40003f24110 */
[----:B------:R-:W-:-:S02]  /*21b0*/  ISETP.GT.U32.AND.EX P6, PT, R33, RZ, PT, P6 ;  /* 0x000000ff2100720c */ /* 0x000fc40003fc4160 */
[----:B------:R-:W-:Y:S01]  /*21c0*/  ISETP.GT.U32.AND.EX P2, PT, R33, RZ, PT, P2 ;  /* 0x000000ff2100720c */ /* 0x000fe20003f44120 */
[----:B------:R-:W-:Y:S01]  /*21d0*/  FMUL R33, R36, UR20 ;  /* 0x0000001424217c20 */ /* 0x000fe20008400000 */
[----:B------:R-:W-:Y:S02]  /*21e0*/  FSEL R38, R34, -INF , !P4 ;  /* 0xff80000022267808 */ /* 0x000fe40006000000 */
[----:B------:R-:W-:Y:S02]  /*21f0*/  FSEL R69, R69, -INF , !P0 ;  /* 0xff80000045457808 */ /* 0x000fe40004000000 */
[----:B------:R-:W-:Y:S02]  /*2200*/  FSEL R33, R33, -INF , !P3 ;  /* 0xff80000021217808 */ /* 0x000fe40005800000 */
[----:B------:R-:W-:Y:S02]  /*2210*/  IADD3 R36, P3, R150, 0x20, RZ ;  /* 0x0000002096247810 */ /* 0x000fe40007f7e0ff */
[----:B------:R-:W-:-:S02]  /*2220*/  FSEL R71, R71, -INF , !P1 ;  /* 0xff80000047477808 */ /* 0x000fc40004800000 */
[C---:B------:R-:W-:Y:S01]  /*2230*/  ISETP.GT.U32.AND P0, PT, R36.reuse, R125, PT ;  /* 0x0000007d2400720c */ /* 0x040fe20003f04070 */
[----:B------:R-:W-:Y:S01]  /*2240*/  IMAD.X R34, RZ, RZ, R149, P3 ;  /* 0x000000ffff227224 */ /* 0x000fe200018e0695 */
[C---:B------:R-:W-:Y:S02]  /*2250*/  ISETP.GT.U32.AND P4, PT, R36.reuse, R11, PT ;  /* 0x0000000b2400720c */ /* 0x040fe40003f84070 */
[C---:B------:R-:W-:Y:S02]  /*2260*/  ISETP.GT.U32.AND P1, PT, R36.reuse, R12, PT ;  /* 0x0000000c2400720c */ /* 0x040fe40003f24070 */
[----:B------:R-:W-:Y:S02]  /*2270*/  ISETP.GT.U32.AND P3, PT, R36, R13, PT ;  /* 0x0000000d2400720c */ /* 0x000fe40003f64070 */
[C---:B------:R-:W-:Y:S02]  /*2280*/  ISETP.GT.U32.AND.EX P0, PT, R34.reuse, RZ, PT, P0 ;  /* 0x000000ff2200720c */ /* 0x040fe40003f04100 */
[----:B------:R-:W-:-:S02]  /*2290*/  ISETP.GT.U32.AND.EX P4, PT, R34, RZ, PT, P4 ;  /* 0x000000ff2200720c */ /* 0x000fc40003f84140 */
[C---:B------:R-:W-:Y:S02]  /*22a0*/  ISETP.GT.U32.AND.EX P1, PT, R34.reuse, RZ, PT, P1 ;  /* 0x000000ff2200720c */ /* 0x040fe40003f24110 */
[----:B------:R-:W-:Y:S01]  /*22b0*/  ISETP.GT.U32.AND.EX P3, PT, R34, RZ, PT, P3 ;  /* 0x000000ff2200720c */ /* 0x000fe20003f64130 */
[----:B------:R-:W-:Y:S01]  /*22c0*/  FMUL R34, R37, UR20 ;  /* 0x0000001425227c20 */ /* 0x000fe20008400000 */
[----:B------:R-:W-:Y:S01]  /*22d0*/  FMUL R37, R72, UR20 ;  /* 0x0000001448257c20 */ /* 0x000fe20008400000 */
[----:B------:R-:W-:Y:S01]  /*22e0*/  FSEL R70, R70, -INF , !P2 ;  /* 0xff80000046467808 */ /* 0x000fe20005000000 */
[----:B------:R-:W-:Y:S01]  /*22f0*/  FMUL R72, R42, UR20 ;  /* 0x000000142a487c20 */ /* 0x000fe20008400000 */
[----:B------:R-:W-:Y:S02]  /*2300*/  FSEL R155, R155, -INF , !P4 ;  /* 0xff8000009b9b7808 */ /* 0x000fe40006000000 */
[----:B------:R-:W-:Y:S02]  /*2310*/  FSEL R34, R34, -INF , !P6 ;  /* 0xff80000022227808 */ /* 0x000fe40007000000 */
[----:B------:R-:W-:-:S02]  /*2320*/  IADD3 R36, P6, R150, 0x21, RZ ;  /* 0x0000002196247810 */ /* 0x000fc40007fde0ff */
[----:B------:R-:W-:Y:S02]  /*2330*/  FSEL R37, R37, -INF , !P0 ;  /* 0xff80000025257808 */ /* 0x000fe40004000000 */
[C---:B------:R-:W-:Y:S01]  /*2340*/  ISETP.GT.U32.AND P2, PT, R36.reuse, R125, PT ;  /* 0x0000007d2400720c */ /* 0x040fe20003f44070 */
[----:B------:R-:W-:Y:S01]  /*2350*/  IMAD.X R35, RZ, RZ, R149, P6 ;  /* 0x000000ffff237224 */ /* 0x000fe200030e0695 */
[C---:B------:R-:W-:Y:S02]  /*2360*/  ISETP.GT.U32.AND P0, PT, R36.reuse, R11, PT ;  /* 0x0000000b2400720c */ /* 0x040fe40003f04070 */
[C---:B------:R-:W-:Y:S02]  /*2370*/  ISETP.GT.U32.AND P6, PT, R36.reuse, R12, PT ;  /* 0x0000000c2400720c */ /* 0x040fe40003fc4070 */
[----:B------:R-:W-:Y:S02]  /*2380*/  ISETP.GT.U32.AND P4, PT, R36, R13, PT ;  /* 0x0000000d2400720c */ /* 0x000fe40003f84070 */
[----:B------:R-:W-:-:S02]  /*2390*/  ISETP.GT.U32.AND.EX P2, PT, R35, RZ, PT, P2 ;  /* 0x000000ff2300720c */ /* 0x000fc40003f44120 */
[C---:B------:R-:W-:Y:S02]  /*23a0*/  ISETP.GT.U32.AND.EX P0, PT, R35.reuse, RZ, PT, P0 ;  /* 0x000000ff2300720c */ /* 0x040fe40003f04100 */
[C---:B------:R-:W-:Y:S02]  /*23b0*/  ISETP.GT.U32.AND.EX P6, PT, R35.reuse, RZ, PT, P6 ;  /* 0x000000ff2300720c */ /* 0x040fe40003fc4160 */
[----:B------:R-:W-:Y:S01]  /*23c0*/  ISETP.GT.U32.AND.EX P4, PT, R35, RZ, PT, P4 ;  /* 0x000000ff2300720c */ /* 0x000fe20003f84140 */
[----:B------:R-:W-:Y:S01]  /*23d0*/  FMUL R35, R40, UR20 ;  /* 0x0000001428237c20 */ /* 0x000fe20008400000 */
[----:B------:R-:W-:Y:S02]  /*23e0*/  FSEL R72, R72, -INF , !P3 ;  /* 0xff80000048487808 */ /* 0x000fe40005800000 */
[----:B------:R-:W-:Y:S02]  /*23f0*/  FSEL R39, R39, -INF , !P2 ;  /* 0xff80000027277808 */ /* 0x000fe40005000000 */
[----:B------:R-:W-:-:S02]  /*2400*/  FSEL R35, R35, -INF , !P1 ;  /* 0xff80000023237808 */ /* 0x000fc40004800000 */
[----:B------:R-:W-:Y:S02]  /*2410*/  IADD3 R36, P1, R150, 0x28, RZ ;  /* 0x0000002896247810 */ /* 0x000fe40007f3e0ff */
[----:B------:R-:W-:Y:S02]  /*2420*/  FSEL R73, R73, -INF , !P0 ;  /* 0xff80000049497808 */ /* 0x000fe40004000000 */
[C---:B------:R-:W-:Y:S01]  /*2430*/  ISETP.GT.U32.AND P3, PT, R36.reuse, R125, PT ;  /* 0x0000007d2400720c */ /* 0x040fe20003f64070 */
[----:B------:R-:W-:Y:S01]  /*2440*/  IMAD.X R40, RZ, RZ, R149, P1 ;  /* 0x000000ffff287224 */ /* 0x000fe200008e0695 */
[C---:B------:R-:W-:Y:S02]  /*2450*/  ISETP.GT.U32.AND P2, PT, R36.reuse, R11, PT ;  /* 0x0000000b2400720c */ /* 0x040fe40003f44070 */
[C---:B------:R-:W-:Y:S02]  /*2460*/  ISETP.GT.U32.AND P1, PT, R36.reuse, R12, PT ;  /* 0x0000000c2400720c */ /* 0x040fe40003f24070 */
[----:B------:R-:W-:Y:S01]  /*2470*/  ISETP.GT.U32.AND P0, PT, R36, R13, PT ;  /* 0x0000000d2400720c */ /* 0x000fe20003f04070 */
[----:B------:R-:W-:Y:S01]  /*2480*/  FMUL R36, R41, UR20 ;  /* 0x0000001429247c20 */ /* 0x000fe20008400000 */
[----:B------:R-:W-:-:S02]  /*2490*/  ISETP.GT.U32.AND.EX P3, PT, R40, RZ, PT, P3 ;  /* 0x000000ff2800720c */ /* 0x000fc40003f64130 */
[C---:B------:R-:W-:Y:S02]  /*24a0*/  ISETP.GT.U32.AND.EX P2, PT, R40.reuse, RZ, PT, P2 ;  /* 0x000000ff2800720c */ /* 0x040fe40003f44120 */
[C---:B------:R-:W-:Y:S02]  /*24b0*/  ISETP.GT.U32.AND.EX P1, PT, R40.reuse, RZ, PT, P1 ;  /* 0x000000ff2800720c */ /* 0x040fe40003f24110 */
[----:B------:R-:W-:Y:S01]  /*24c0*/  ISETP.GT.U32.AND.EX P0, PT, R40, RZ, PT, P0 ;  /* 0x000000ff2800720c */ /* 0x000fe20003f04100 */
[----:B------:R-:W-:Y:S01]  /*24d0*/  FMUL R40, R76, UR20 ;  /* 0x000000144c287c20 */ /* 0x000fe20008400000 */
[----:B------:R-:W-:Y:S01]  /*24e0*/  FSEL R36, R36, -INF , !P6 ;  /* 0xff80000024247808 */ /* 0x000fe20007000000 */
[----:B------:R-:W-:Y:S01]  /*24f0*/  FMUL R76, R46, UR20 ;  /* 0x000000142e4c7c20 */ /* 0x000fe20008400000 */
[----:B------:R-:W-:Y:S02]  /*2500*/  IADD3 R42, P6, R150, 0x29, RZ ;  /* 0x00000029962a7810 */ /* 0x000fe40007fde0ff */
[----:B------:R-:W-:-:S02]  /*2510*/  FSEL R74, R74, -INF , !P4 ;  /* 0xff8000004a4a7808 */ /* 0x000fc40006000000 */
[----:B------:R-:W-:Y:S01]  /*2520*/  FSEL R40, R40, -INF , !P3 ;  /* 0xff80000028287808 */ /* 0x000fe20005800000 */
[----:B------:R-:W-:Y:S01]  /*2530*/  IMAD.X R41, RZ, RZ, R149, P6 ;  /* 0x000000ffff297224 */ /* 0x000fe200030e0695 */
[----:B------:R-:W-:Y:S02]  /*2540*/  FSEL R75, R75, -INF , !P2 ;  /* 0xff8000004b4b7808 */ /* 0x000fe40005000000 */
[C---:B------:R-:W-:Y:S02]  /*2550*/  ISETP.GT.U32.AND P4, PT, R42.reuse, R125, PT ;  /* 0x0000007d2a00720c */ /* 0x040fe40003f84070 */
[C---:B------:R-:W-:Y:S02]  /*2560*/  ISETP.GT.U32.AND P3, PT, R42.reuse, R11, PT ;  /* 0x0000000b2a00720c */ /* 0x040fe40003f64070 */
[C---:B------:R-:W-:Y:S02]  /*2570*/  ISETP.GT.U32.AND P2, PT, R42.reuse, R12, PT ;  /* 0x0000000c2a00720c */ /* 0x040fe40003f44070 */
[----:B------:R-:W-:-:S02]  /*2580*/  ISETP.GT.U32.AND P6, PT, R42, R13, PT ;  /* 0x0000000d2a00720c */ /* 0x000fc40003fc4070 */
[C---:B------:R-:W-:Y:S02]  /*2590*/  ISETP.GT.U32.AND.EX P4, PT, R41.reuse, RZ, PT, P4 ;  /* 0x000000ff2900720c */ /* 0x040fe40003f84140 */
[C---:B------:R-:W-:Y:S02]  /*25a0*/  ISETP.GT.U32.AND.EX P3, PT, R41.reuse, RZ, PT, P3 ;  /* 0x000000ff2900720c */ /* 0x040fe40003f64130 */
[C---:B------:R-:W-:Y:S02]  /*25b0*/  ISETP.GT.U32.AND.EX P2, PT, R41.reuse, RZ, PT, P2 ;  /* 0x000000ff2900720c */ /* 0x040fe40003f44120 */
        /* <DEDUP_REMOVED lines=9> */
[----:B------:R-:W-:Y:S01]  /*2650*/  IMAD.X R43, RZ, RZ, R149, P0 ;  /* 0x000000ffff2b7224 */ /* 0x000fe200000e0695 */
[----:B------:R-:W-:Y:S01]  /*2660*/  FSEL R77, R77, -INF , !P3 ;  /* 0xff8000004d4d7808 */ /* 0x000fe20005800000 */
[----:B------:R-:W-:Y:S01]  /*2670*/  FMUL R51, R60, UR20 ;  /* 0x000000143c337c20 */ /* 0x000fe20008400000 */
[----:B------:R-:W-:-:S02]  /*2680*/  FSEL R78, R78, -INF , !P6 ;  /* 0xff8000004e4e7808 */ /* 0x000fc40007000000 */
[C---:B------:R-:W-:Y:S02]  /*2690*/  ISETP.GT.U32.AND P3, PT, R42.reuse, R11, PT ;  /* 0x0000000b2a00720c */ /* 0x040fe40003f64070 */
[C---:B------:R-:W-:Y:S02]  /*26a0*/  ISETP.GT.U32.AND P6, PT, R42.reuse, R12, PT ;  /* 0x0000000c2a00720c */ /* 0x040fe40003fc4070 */
[----:B------:R-:W-:Y:S01]  /*26b0*/  ISETP.GT.U32.AND P0, PT, R42, R13, PT ;  /* 0x0000000d2a00720c */ /* 0x000fe20003f04070 */
[----:B------:R-:W-:Y:S01]  /*26c0*/  FMUL R42, R80, UR20 ;  /* 0x00000014502a7c20 */ /* 0x000fe20008400000 */
[C---:B------:R-:W-:Y:S01]  /*26d0*/  ISETP.GT.U32.AND.EX P4, PT, R43.reuse, RZ, PT, P4 ;  /* 0x000000ff2b00720c */ /* 0x040fe20003f84140 */
[----:B------:R-:W-:Y:S01]  /*26e0*/  FMUL R80, R50, UR20 ;  /* 0x0000001432507c20 */ /* 0x000fe20008400000 */
[C---:B------:R-:W-:Y:S01]  /*26f0*/  ISETP.GT.U32.AND.EX P3, PT, R43.reuse, RZ, PT, P3 ;  /* 0x000000ff2b00720c */ /* 0x040fe20003f64130 */
[----:B------:R-:W-:Y:S01]  /*2700*/  FMUL R50, R84, UR20 ;  /* 0x0000001454327c20 */ /* 0x000fe20008400000 */
[----:B------:R-:W-:Y:S01]  /*2710*/  FSEL R42, R42, -INF , !P4 ;  /* 0xff8000002a2a7808 */ /* 0x000fe20006000000 */
[----:B------:R-:W-:Y:S01]  /*2720*/  FMUL R84, R30, UR20 ;  /* 0x000000141e547c20 */ /* 0x000fe20008400000 */
[----:B------:R-:W-:Y:S01]  /*2730*/  IADD3 R46, P4, R150, 0x31, RZ ;  /* 0x00000031962e7810 */ /* 0x000fe20007f9e0ff */
[----:B------:R-:W-:Y:S01]  /*2740*/  FMUL R30, R56, UR20 ;  /* 0x00000014381e7c20 */ /* 0x000fe20008400000 */
[----:B------:R-:W-:-:S02]  /*2750*/  ISETP.GT.U32.AND.EX P6, PT, R43, RZ, PT, P6 ;  /* 0x000000ff2b00720c */ /* 0x000fc40003fc4160 */
[----:B------:R-:W-:Y:S01]  /*2760*/  ISETP.GT.U32.AND.EX P0, PT, R43, RZ, PT, P0 ;  /* 0x000000ff2b00720c */ /* 0x000fe20003f04100 */
[----:B------:R-:W-:Y:S01]  /*2770*/  IMAD.X R47, RZ, RZ, R149, P4 ;  /* 0x000000ffff2f7224 */ /* 0x000fe200020e0695 */
[C---:B------:R-:W-:Y:S01]  /*2780*/  ISETP.GT.U32.AND P4, PT, R46.reuse, R125, PT ;  /* 0x0000007d2e00720c */ /* 0x040fe20003f84070 */
[----:B------:R-:W-:Y:S01]  /*2790*/  FMUL R43, R81, UR20 ;  /* 0x00000014512b7c20 */ /* 0x000fe20008400000 */
[----:B------:R-:W-:Y:S01]  /*27a0*/  FSEL R79, R79, -INF , !P3 ;  /* 0xff8000004f4f7808 */ /* 0x000fe20005800000 */
[----:B------:R-:W-:Y:S01]  /*27b0*/  FMUL R81, R83, UR20 ;  /* 0x0000001453517c20 */ /* 0x000fe20008400000 */
[----:B------:R-:W-:Y:S01]  /*27c0*/  ISETP.GT.U32.AND P3, PT, R46, R11, PT ;  /* 0x0000000b2e00720c */ /* 0x000fe20003f64070 */
[----:B------:R-:W-:Y:S01]  /*27d0*/  FMUL R83, R86, UR20 ;  /* 0x0000001456537c20 */ /* 0x000fe20008400000 */
[C---:B------:R-:W-:Y:S02]  /*27e0*/  ISETP.GT.U32.AND.EX P4, PT, R47.reuse, RZ, PT, P4 ;  /* 0x000000ff2f00720c */ /* 0x040fe40003f84140 */
[----:B------:R-:W-:-:S02]  /*27f0*/  ISETP.GT.U32.AND.EX P3, PT, R47, RZ, PT, P3 ;  /* 0x000000ff2f00720c */ /* 0x000fc40003f64130 */
[----:B------:R-:W-:Y:S02]  /*2800*/  FSEL R43, R43, -INF , !P4 ;  /* 0xff8000002b2b7808 */ /* 0x000fe40006000000 */
[----:B------:R-:W-:Y:S02]  /*2810*/  ISETP.GT.U32.AND P4, PT, R46, R13, PT ;  /* 0x0000000d2e00720c */ /* 0x000fe40003f84070 */
[----:B------:R-:W-:Y:S02]  /*2820*/  FSEL R80, R80, -INF , !P0 ;  /* 0xff80000050507808 */ /* 0x000fe40004000000 */
[----:B------:R-:W-:Y:S02]  /*2830*/  ISETP.GT.U32.AND P0, PT, R46, R12, PT ;  /* 0x0000000c2e00720c */ /* 0x000fe40003f04070 */
[----:B------:R-:W-:Y:S02]  /*2840*/  FSEL R81, R81, -INF , !P3 ;  /* 0xff80000051517808 */ /* 0x000fe40005800000 */
[----:B------:R-:W-:-:S02]  /*2850*/  IADD3 R46, P3, R150, 0x38, RZ ;  /* 0x00000038962e7810 */ /* 0x000fc40007f7e0ff */
[C---:B------:R-:W-:Y:S02]  /*2860*/  ISETP.GT.U32.AND.EX P4, PT, R47.reuse, RZ, PT, P4 ;  /* 0x000000ff2f00720c */ /* 0x040fe40003f84140 */
[----:B------:R-:W-:Y:S01]  /*2870*/  ISETP.GT.U32.AND.EX P0, PT, R47, RZ, PT, P0 ;  /* 0x000000ff2f00720c */ /* 0x000fe20003f04100 */
[----:B------:R-:W-:Y:S01]  /*2880*/  IMAD.X R47, RZ, RZ, R149, P3 ;  /* 0x000000ffff2f7224 */ /* 0x000fe200018e0695 */
[----:B------:R-:W-:Y:S02]  /*2890*/  FSEL R82, R82, -INF , !P4 ;  /* 0xff80000052527808 */ /* 0x000fe40006000000 */
[C---:B------:R-:W-:Y:S02]  /*28a0*/  ISETP.GT.U32.AND P4, PT, R46.reuse, R125, PT ;  /* 0x0000007d2e00720c */ /* 0x040fe40003f84070 */
[----:B------:R-:W-:Y:S02]  /*28b0*/  ISETP.GT.U32.AND P3, PT, R46, R11, PT ;  /* 0x0000000b2e00720c */ /* 0x000fe40003f64070 */
[----:B------:R-:W-:-:S02]  /*28c0*/  ISETP.GT.U32.AND.EX P4, PT, R47, RZ, PT, P4 ;  /* 0x000000ff2f00720c */ /* 0x000fc40003f84140 */
[----:B------:R-:W-:Y:S02]  /*28d0*/  ISETP.GT.U32.AND.EX P3, PT, R47, RZ, PT, P3 ;  /* 0x000000ff2f00720c */ /* 0x000fe40003f64130 */
[----:B------:R-:W-:Y:S02]  /*28e0*/  FSEL R50, R50, -INF , !P4 ;  /* 0xff80000032327808 */ /* 0x000fe40006000000 */
[C---:B------:R-:W-:Y:S02]  /*28f0*/  ISETP.GT.U32.AND P4, PT, R46.reuse, R13, PT ;  /* 0x0000000d2e00720c */ /* 0x040fe40003f84070 */
[----:B------:R-:W-:Y:S02]  /*2900*/  FSEL R83, R83, -INF , !P3 ;  /* 0xff80000053537808 */ /* 0x000fe40005800000 */
[----:B------:R-:W-:Y:S02]  /*2910*/  ISETP.GT.U32.AND.EX P4, PT, R47, RZ, PT, P4 ;  /* 0x000000ff2f00720c */ /* 0x000fe40003f84140 */
[----:B------:R-:W-:-:S02]  /*2920*/  ISETP.GT.U32.AND P3, PT, R46, R12, PT ;  /* 0x0000000c2e00720c */ /* 0x000fc40003f64070 */
[----:B------:R-:W-:Y:S02]  /*2930*/  FSEL R54, R54, -INF , !P4 ;  /* 0xff80000036367808 */ /* 0x000fe40006000000 */
[----:B------:R-:W-:Y:S02]  /*2940*/  IADD3 R46, P4, R150, 0x8, RZ ;  /* 0x00000008962e7810 */ /* 0x000fe40007f9e0ff */
[----:B------:R-:W-:-:S03]  /*2950*/  ISETP.GT.U32.AND.EX P3, PT, R47, RZ, PT, P3 ;  /* 0x000000ff2f00720c */ /* 0x000fc60003f64130 */
[----:B------:R-:W-:Y:S01]  /*2960*/  IMAD.X R47, RZ, RZ, R149, P4 ;  /* 0x000000ffff2f7224 */ /* 0x000fe200020e0695 */
[----:B------:R-:W-:-:S04]  /*2970*/  ISETP.GT.U32.AND P4, PT, R46, R125, PT ;  /* 0x0000007d2e00720c */ /* 0x000fc80003f84070 */
[----:B------:R-:W-:-:S04]  /*2980*/  ISETP.GT.U32.AND.EX P4, PT, R47, RZ, PT, P4 ;  /* 0x000000ff2f00720c */ /* 0x000fc80003f84140 */
[----:B------:R-:W-:Y:S02]  /*2990*/  FSEL R51, R51, -INF , !P4 ;  /* 0xff80000033337808 */ /* 0x000fe40006000000 */
        /* <DEDUP_REMOVED lines=9> */
[----:B------:R-:W-:Y:S02]  /*2a30*/  FSEL R169, R62, -INF , !P4 ;  /* 0xff8000003ea97808 */ /* 0x000fe40006000000 */
[----:B------:R-:W-:-:S04]  /*2a40*/  ISETP.GE.U32.AND P4, PT, R150, R125, PT ;  /* 0x0000007d9600720c */ /* 0x000fc80003f86070 */
[----:B------:R-:W-:-:S04]  /*2a50*/  ISETP.GE.U32.AND.EX P4, PT, R149, RZ, PT, P4 ;  /* 0x000000ff9500720c */ /* 0x000fc80003f86140 */
[----:B------:R-:W-:Y:S02]  /*2a60*/  FSEL R157, R157, -INF , !P4 ;  /* 0xff8000009d9d7808 */ /* 0x000fe40006000000 */
[----:B------:R-:W-:-:S04]  /*2a70*/  ISETP.GT.U32.AND P4, PT, R150, R11, PT ;  /* 0x0000000b9600720c */ /* 0x000fc80003f84070 */
[----:B------:R-:W-:-:S04]  /*2a80*/  ISETP.GT.U32.AND.EX P4, PT, R149, RZ, PT, P4 ;  /* 0x000000ff9500720c */ /* 0x000fc80003f84140 */
[----:B------:R-:W-:Y:S02]  /*2a90*/  FSEL R47, R58, -INF , !P4 ;  /* 0xff8000003a2f7808 */ /* 0x000fe40006000000 */
[----:B------:R-:W-:-:S04]  /*2aa0*/  ISETP.GE.U32.AND P4, PT, R150, R11, PT ;  /* 0x0000000b9600720c */ /* 0x000fc80003f86070 */
[----:B------:R-:W-:-:S04]  /*2ab0*/  ISETP.GE.U32.AND.EX P4, PT, R149, RZ, PT, P4 ;  /* 0x000000ff9500720c */ /* 0x000fc80003f86140 */
[----:B------:R-:W-:Y:S02]  /*2ac0*/  FSEL R59, R59, -INF , !P4 ;  /* 0xff8000003b3b7808 */ /* 0x000fe40006000000 */
[----:B------:R-:W-:-:S04]  /*2ad0*/  ISETP.GT.U32.AND P4, PT, R150, R12, PT ;  /* 0x0000000c9600720c */ /* 0x000fc80003f84070 */
[----:B------:R-:W-:-:S04]  /*2ae0*/  ISETP.GT.U32.AND.EX P4, PT, R149, RZ, PT, P4 ;  /* 0x000000ff9500720c */ /* 0x000fc80003f84140 */
[----:B------:R-:W-:Y:S02]  /*2af0*/  FSEL R24, R24, -INF , !P4 ;  /* 0xff80000018187808 */ /* 0x000fe40006000000 */
[----:B------:R-:W-:-:S04]  /*2b00*/  ISETP.GT.U32.AND P4, PT, R150, R13, PT ;  /* 0x0000000d9600720c */ /* 0x000fc80003f84070 */
[----:B------:R-:W-:-:S04]  /*2b10*/  ISETP.GT.U32.AND.EX P4, PT, R149, RZ, PT, P4 ;  /* 0x000000ff9500720c */ /* 0x000fc80003f84140 */
[----:B------:R-:W-:Y:S02]  /*2b20*/  FSEL R56, R26, -INF , !P4 ;  /* 0xff8000001a387808 */ /* 0x000fe40006000000 */
[----:B------:R-:W-:Y:S02]  /*2b30*/  FMNMX R26, R47, R59, !PT ;  /* 0x0000003b2f1a7209 */ /* 0x000fe40007800000 */
[----:B------:R-:W-:Y:S02]  /*2b40*/  IADD3 R62, P4, R150, 0x39, RZ ;  /* 0x00000039963e7810 */ /* 0x000fe40007f9e0ff */
[----:B------:R-:W-:-:S03]  /*2b50*/  FMNMX R26, R169, R26, !PT ;  /* 0x0000001aa91a7209 */ /* 0x000fc60007800000 */
[----:B------:R-:W-:Y:S01]  /*2b60*/  IMAD.X R86, RZ, RZ, R149, P4 ;  /* 0x000000ffff567224 */ /* 0x000fe200020e0695 */
[----:B------:R-:W-:Y:S02]  /*2b70*/  FMNMX R26, R147, R26, !PT ;  /* 0x0000001a931a7209 */ /* 0x000fe40007800000 */
[----:B------:R-:W-:Y:S02]  /*2b80*/  ISETP.GE.U32.AND P4, PT, R150, R13, PT ;  /* 0x0000000d9600720c */ /* 0x000fe40003f86070 */
[----:B------:R-:W-:Y:S02]  /*2b90*/  FMNMX R57, R151, R26, !PT ;  /* 0x0000001a97397209 */ /* 0x000fe40007800000 */
[----:B------:R-:W-:Y:S02]  /*2ba0*/  ISETP.GE.U32.AND.EX P4, PT, R149, RZ, PT, P4 ;  /* 0x000000ff9500720c */ /* 0x000fe40003f86140 */
[----:B------:R-:W-:Y:S02]  /*2bb0*/  FMNMX R26, R152, R57, !PT ;  /* 0x00000039981a7209 */ /* 0x000fe40007800000 */
[----:B------:R-:W-:-:S02]  /*2bc0*/  FSEL R27, R27, -INF , !P4 ;  /* 0xff8000001b1b7808 */ /* 0x000fc40006000000 */
[----:B------:R-:W-:Y:S02]  /*2bd0*/  FMNMX R26, R153, R26, !PT ;  /* 0x0000001a991a7209 */ /* 0x000fe40007800000 */
[----:B------:R-:W-:Y:S02]  /*2be0*/  ISETP.GT.U32.AND P4, PT, R62, R11, PT ;  /* 0x0000000b3e00720c */ /* 0x000fe40003f84070 */
[----:B------:R-:W-:Y:S02]  /*2bf0*/  FMNMX R26, R71, R26, !PT ;  /* 0x0000001a471a7209 */ /* 0x000fe40007800000 */
[----:B------:R-:W-:Y:S02]  /*2c00*/  ISETP.GT.U32.AND.EX P4, PT, R86, RZ, PT, P4 ;  /* 0x000000ff5600720c */ /* 0x000fe40003f84140 */
[----:B------:R-:W-:Y:S02]  /*2c10*/  FMNMX R26, R155, R26, !PT ;  /* 0x0000001a9b1a7209 */ /* 0x000fe40007800000 */
[----:B------:R-:W-:-:S02]  /*2c20*/  FSEL R159, R159, -INF , !P4 ;  /* 0xff8000009f9f7808 */ /* 0x000fc40006000000 */
        /* <DEDUP_REMOVED lines=10> */
[----:B------:R-:W-:-:S04]  /*2cd0*/  FMNMX R26, R83, R26, !PT ;  /* 0x0000001a531a7209 */ /* 0x000fc80007800000 */
[----:B------:R-:W-:-:S05]  /*2ce0*/  FMNMX R46, R159, R26, !PT ;  /* 0x0000001a9f2e7209 */ /* 0x000fca0007800000 */
[----:B------:R-:W0:Y:S02]  /*2cf0*/  SHFL.BFLY PT, R57, R46, 0x2, 0x1f ;  /* 0x0c401f002e397f89 */ /* 0x000e2400000e0000 */
[----:B0-----:R-:W-:Y:S02]  /*2d00*/  FMNMX R60, R46, R57, !PT ;  /* 0x000000392e3c7209 */ /* 0x001fe40007800000 */
[----:B------:R-:W-:-:S03]  /*2d10*/  FMNMX R57, R56, R27, !PT ;  /* 0x0000001b38397209 */ /* 0x000fc60007800000 */
[----:B------:R-:W0:Y:S01]  /*2d20*/  SHFL.BFLY PT, R55, R60, 0x1, 0x1f ;  /* 0x0c201f003c377f89 */ /* 0x000e2200000e0000 */
[----:B------:R-:W-:-:S04]  /*2d30*/  FMNMX R57, R84, R57, !PT ;  /* 0x0000003954397209 */ /* 0x000fc80007800000 */
[----:B------:R-:W-:-:S04]  /*2d40*/  FMNMX R26, R66, R57, !PT ;  /* 0x00000039421a7209 */ /* 0x000fc80007800000 */
[----:B------:R-:W-:Y:S01]  /*2d50*/  FMNMX R57, R67, R26, !PT ;  /* 0x0000001a43397209 */ /* 0x000fe20007800000 */
[----:B------:R-:W-:-:S03]  /*2d60*/  FMUL R26, R85, UR20 ;  /* 0x00000014551a7c20 */ /* 0x000fc60008400000 */
[----:B------:R-:W-:Y:S02]  /*2d70*/  FMNMX R58, R68, R57, !PT ;  /* 0x00000039443a7209 */ /* 0x000fe40007800000 */
[----:B------:R-:W-:Y:S02]  /*2d80*/  FSEL R26, R26, -INF , !P4 ;  /* 0xff8000001a1a7808 */ /* 0x000fe40006000000 */
[----:B------:R-:W-:Y:S02]  /*2d90*/  FMNMX R57, R69, R58, !PT ;  /* 0x0000003a45397209 */ /* 0x000fe40007800000 */
[----:B------:R-:W-:Y:S02]  /*2da0*/  ISETP.GT.U32.AND P4, PT, R62, R13, PT ;  /* 0x0000000d3e00720c */ /* 0x000fe40003f84070 */
[----:B------:R-:W-:Y:S02]  /*2db0*/  FMNMX R57, R70, R57, !PT ;  /* 0x0000003946397209 */ /* 0x000fe40007800000 */
[----:B------:R-:W-:-:S02]  /*2dc0*/  ISETP.GT.U32.AND.EX P4, PT, R86, RZ, PT, P4 ;  /* 0x000000ff5600720c */ /* 0x000fc40003f84140 */
[----:B------:R-:W-:Y:S02]  /*2dd0*/  FMNMX R57, R72, R57, !PT ;  /* 0x0000003948397209 */ /* 0x000fe40007800000 */
[----:B------:R-:W-:Y:S02]  /*2de0*/  FSEL R154, R154, -INF , !P4 ;  /* 0xff8000009a9a7808 */ /* 0x000fe40006000000 */
[----:B------:R-:W-:Y:S02]  /*2df0*/  FMNMX R57, R74, R57, !PT ;  /* 0x000000394a397209 */ /* 0x000fe40007800000 */
[----:B------:R-:W-:Y:S02]  /*2e00*/  ISETP.GT.U32.AND P4, PT, R62, R12, PT ;  /* 0x0000000c3e00720c */ /* 0x000fe40003f84070 */
[----:B------:R-:W-:Y:S02]  /*2e10*/  FMNMX R57, R76, R57, !PT ;  /* 0x000000394c397209 */ /* 0x000fe40007800000 */
[----:B0-----:R-:W-:-:S02]  /*2e20*/  FMNMX R62, R60, R55, !PT ;  /* 0x000000373c3e7209 */ /* 0x001fc40007800000 */
[----:B------:R-:W-:Y:S02]  /*2e30*/  FMNMX R57, R78, R57, !PT ;  /* 0x000000394e397209 */ /* 0x000fe40007800000 */
[----:B------:R-:W-:Y:S02]  /*2e40*/  ISETP.GT.U32.AND.EX P4, PT, R86, RZ, PT, P4 ;  /* 0x000000ff5600720c */ /* 0x000fe40003f84140 */
[----:B------:R-:W-:-:S04]  /*2e50*/  FMNMX R57, R80, R57, !PT ;  /* 0x0000003950397209 */ /* 0x000fc80007800000 */
[----:B------:R-:W-:-:S04]  /*2e60*/  FMNMX R57, R82, R57, !PT ;  /* 0x0000003952397209 */ /* 0x000fc80007800000 */
[----:B------:R-:W-:-:S04]  /*2e70*/  FMNMX R57, R54, R57, !PT ;  /* 0x0000003936397209 */ /* 0x000fc80007800000 */
[----:B------:R-:W-:-:S05]  /*2e80*/  FMNMX R57, R154, R57, !PT ;  /* 0x000000399a397209 */ /* 0x000fca0007800000 */
[----:B------:R-:W0:Y:S02]  /*2e90*/  SHFL.BFLY PT, R46, R57, 0x2, 0x1f ;  /* 0x0c401f00392e7f89 */ /* 0x000e2400000e0000 */
[----:B0-----:R-:W-:Y:S02]  /*2ea0*/  FMNMX R55, R57, R46, !PT ;  /* 0x0000002e39377209 */ /* 0x001fe40007800000 */
[----:B------:R-:W-:-:S03]  /*2eb0*/  FMNMX R46, R62, R7, !PT ;  /* 0x000000073e2e7209 */ /* 0x000fc60007800000 */
[----:B------:R-:W0:Y:S02]  /*2ec0*/  SHFL.BFLY PT, R58, R55, 0x1, 0x1f ;  /* 0x0c201f00373a7f89 */ /* 0x000e2400000e0000 */
[--C-:B------:R-:W-:Y:S01]  /*2ed0*/  FADD R60, R47, -R46.reuse ;  /* 0x8000002e2f3c7221 */ /* 0x100fe20000000000 */
[--C-:B------:R-:W-:Y:S01]  /*2ee0*/  FADD R59, R59, -R46.reuse ;  /* 0x8000002e3b3b7221 */ /* 0x100fe20000000000 */
[--C-:B------:R-:W-:Y:S01]  /*2ef0*/  FADD R73, R73, -R46.reuse ;  /* 0x8000002e49497221 */ /* 0x100fe20000000000 */
[--C-:B------:R-:W-:Y:S01]  /*2f00*/  FADD R75, R75, -R46.reuse ;  /* 0x8000002e4b4b7221 */ /* 0x100fe20000000000 */
[----:B------:R-:W-:Y:S01]  /*2f10*/  FMUL R60, R60, 1.4426950216293334961 ;  /* 0x3fb8aa3b3c3c7820 */ /* 0x000fe20000400000 */
[----:B------:R-:W-:Y:S01]  /*2f20*/  FMUL R59, R59, 1.4426950216293334961 ;  /* 0x3fb8aa3b3b3b7820 */ /* 0x000fe20000400000 */
[--C-:B------:R-:W-:Y:S01]  /*2f30*/  FADD R81, R81, -R46.reuse ;  /* 0x8000002e51517221 */ /* 0x100fe20000000000 */
[--C-:B------:R-:W-:Y:S01]  /*2f40*/  FADD R79, R79, -R46.reuse ;  /* 0x8000002e4f4f7221 */ /* 0x100fe20000000000 */
[--C-:B------:R-:W-:Y:S01]  /*2f50*/  FADD R77, R77, -R46.reuse ;  /* 0x8000002e4d4d7221 */ /* 0x100fe20000000000 */
[--C-:B------:R-:W-:Y:S01]  /*2f60*/  FADD R83, R83, -R46.reuse ;  /* 0x8000002e53537221 */ /* 0x100fe20000000000 */
[----:B------:R-:W-:Y:S01]  /*2f70*/  MUFU.EX2 R60, R60 ;  /* 0x0000003c003c7308 */ /* 0x000fe20000000800 */
[--C-:B------:R-:W-:Y:S01]  /*2f80*/  FADD R169, R169, -R46.reuse ;  /* 0x8000002ea9a97221 */ /* 0x100fe20000000000 */
[--C-:B------:R-:W-:Y:S01]  /*2f90*/  FADD R151, R151, -R46.reuse ;  /* 0x8000002e97977221 */ /* 0x100fe20000000000 */
[----:B------:R-:W-:Y:S01]  /*2fa0*/  FMUL R62, R83, 1.4426950216293334961 ;  /* 0x3fb8aa3b533e7820 */ /* 0x000fe20000400000 */
[--C-:B------:R-:W-:Y:S01]  /*2fb0*/  FADD R152, R152, -R46.reuse ;  /* 0x8000002e98987221 */ /* 0x100fe20000000000 */
[----:B------:R-:W-:Y:S01]  /*2fc0*/  FMUL R169, R169, 1.4426950216293334961 ;  /* 0x3fb8aa3ba9a97820 */ /* 0x000fe20000400000 */
[--C-:B------:R-:W-:Y:S01]  /*2fd0*/  FADD R153, R153, -R46.reuse ;  /* 0x8000002e99997221 */ /* 0x100fe20000000000 */
[--C-:B------:R-:W-:Y:S01]  /*2fe0*/  FADD R71, R71, -R46.reuse ;  /* 0x8000002e47477221 */ /* 0x100fe20000000000 */
[----:B------:R-:W1:Y:S01]  /*2ff0*/  MUFU.EX2 R59, R59 ;  /* 0x0000003b003b7308 */ /* 0x000e620000000800 */
[----:B------:R-:W-:Y:S01]  /*3000*/  FMUL R87, R151, 1.4426950216293334961 ;  /* 0x3fb8aa3b97577820 */ /* 0x000fe20000400000 */
[----:B------:R-:W-:Y:S01]  /*3010*/  FMUL R150, R152, 1.4426950216293334961 ;  /* 0x3fb8aa3b98967820 */ /* 0x000fe20000400000 */
[----:B------:R-:W-:Y:S01]  /*3020*/  FMUL R149, R153, 1.4426950216293334961 ;  /* 0x3fb8aa3b99957820 */ /* 0x000fe20000400000 */
[----:B0-----:R-:W-:Y:S01]  /*3030*/  FMNMX R58, R55, R58, !PT ;  /* 0x0000003a373a7209 */ /* 0x001fe20007800000 */
[----:B------:R-:W-:Y:S01]  /*3040*/  FMUL R71, R71, 1.4426950216293334961 ;  /* 0x3fb8aa3b47477820 */ /* 0x000fe20000400000 */
[--C-:B------:R-:W-:Y:S01]  /*3050*/  FADD R155, R155, -R46.reuse ;  /* 0x8000002e9b9b7221 */ /* 0x100fe20000000000 */
[----:B------:R-:W-:Y:S01]  /*3060*/  FADD R159, R159, -R46 ;  /* 0x8000002e9f9f7221 */ /* 0x000fe20000000000 */
[----:B------:R-:W-:Y:S01]  /*3070*/  FMNMX R47, R58, R145, !PT ;  /* 0x000000913a2f7209 */ /* 0x000fe20007800000 */
[----:B------:R-:W-:Y:S01]  /*3080*/  MUFU.EX2 R87, R87 ;  /* 0x0000005700577308 */ /* 0x000fe20000000800 */
[----:B------:R-:W-:-:S03]  /*3090*/  FADD R7, -R46, R7 ;  /* 0x000000072e077221 */ /* 0x000fc60000000100 */
[--C-:B------:R-:W-:Y:S01]  /*30a0*/  FADD R56, R56, -R47.reuse ;  /* 0x8000002f38387221 */ /* 0x100fe20000000000 */
[--C-:B------:R-:W-:Y:S01]  /*30b0*/  FADD R27, R27, -R47.reuse ;  /* 0x8000002f1b1b7221 */ /* 0x100fe20000000000 */
[--C-:B------:R-:W-:Y:S01]  /*30c0*/  FADD R67, R67, -R47.reuse ;  /* 0x8000002f43437221 */ /* 0x100fe20000000000 */
[----:B------:R-:W-:Y:S01]  /*30d0*/  FADD R69, R69, -R47 ;  /* 0x8000002f45457221 */ /* 0x000fe20000000000 */
[----:B------:R-:W-:Y:S01]  /*30e0*/  FMUL R55, R56, 1.4426950216293334961 ;  /* 0x3fb8aa3b38377820 */ /* 0x000fe20000400000 */
[----:B------:R-:W-:Y:S01]  /*30f0*/  FMUL R57, R27, 1.4426950216293334961 ;  /* 0x3fb8aa3b1b397820 */ /* 0x000fe20000400000 */
[----:B------:R-:W-:Y:S01]  /*3100*/  FMNMX R56, R30, R157, !PT ;  /* 0x0000009d1e387209 */ /* 0x000fe20007800000 */
[----:B-1----:R-:W-:Y:S01]  /*3110*/  FADD R86, R60, R59 ;  /* 0x0000003b3c567221 */ /* 0x002fe20000000000 */
[----:B------:R-:W-:Y:S01]  /*3120*/  F2FP.SATFINITE.E4M3.F32.PACK_AB_MERGE_C R171, R59, R60, RZ ;  /* 0x0000003c3bab723e */ /* 0x000fe200048070ff */
[----:B------:R0:W-:Y:S01]  /*3130*/  MUFU.EX2 R58, R57 ;  /* 0x00000039003a7308 */ /* 0x0001e20000000800 */
[----:B------:R-:W-:Y:S01]  /*3140*/  FMNMX R56, R51, R56, !PT ;  /* 0x0000003833387209 */ /* 0x000fe20007800000 */
[----:B------:R-:W-:Y:S01]  /*3150*/  FMUL R69, R69, 1.4426950216293334961 ;  /* 0x3fb8aa3b45457820 */ /* 0x000fe20000400000 */
[--C-:B------:R-:W-:Y:S01]  /*3160*/  FADD R72, R72, -R47.reuse ;  /* 0x8000002f48487221 */ /* 0x100fe20000000000 */
[--C-:B------:R-:W-:Y:S01]  /*3170*/  FADD R68, R68, -R47.reuse ;  /* 0x8000002f44447221 */ /* 0x100fe20000000000 */
[----:B------:R-:W-:Y:S01]  /*3180*/  FMNMX R56, R61, R56, !PT ;  /* 0x000000383d387209 */ /* 0x000fe20007800000 */
[--C-:B------:R-:W-:Y:S01]  /*3190*/  FADD R84, R84, -R47.reuse ;  /* 0x8000002f54547221 */ /* 0x100fe20000000000 */
[--C-:B------:R-:W-:Y:S01]  /*31a0*/  FADD R76, R76, -R47.reuse ;  /* 0x8000002f4c4c7221 */ /* 0x100fe20000000000 */
[----:B------:R-:W1:Y:S01]  /*31b0*/  MUFU.EX2 R55, R55 ;  /* 0x0000003700377308 */ /* 0x000e620000000800 */
[----:B0-----:R-:W-:Y:S01]  /*31c0*/  FADD R57, R147, -R46 ;  /* 0x8000002e93397221 */ /* 0x001fe20000000000 */
[----:B------:R-:W-:Y:S01]  /*31d0*/  FMUL R68, R68, 1.4426950216293334961 ;  /* 0x3fb8aa3b44447820 */ /* 0x000fe20000400000 */
[----:B------:R-:W-:Y:S01]  /*31e0*/  FMUL R84, R84, 1.4426950216293334961 ;  /* 0x3fb8aa3b54547820 */ /* 0x000fe20000400000 */
[--C-:B------:R-:W-:Y:S01]  /*31f0*/  FADD R70, R70, -R47.reuse ;  /* 0x8000002f46467221 */ /* 0x100fe20000000000 */
[----:B------:R-:W-:Y:S01]  /*3200*/  FMUL R57, R57, 1.4426950216293334961 ;  /* 0x3fb8aa3b39397820 */ /* 0x000fe20000400000 */
[--C-:B------:R-:W-:Y:S01]  /*3210*/  FADD R74, R74, -R47.reuse ;  /* 0x8000002f4a4a7221 */ /* 0x100fe20000000000 */
[--C-:B------:R-:W-:Y:S01]  /*3220*/  FADD R80, R80, -R47.reuse ;  /* 0x8000002f50507221 */ /* 0x100fe20000000000 */
[----:B------:R0:W-:Y:S01]  /*3230*/  MUFU.EX2 R168, R84 ;  /* 0x0000005400a87308 */ /* 0x0001e20000000800 */
[--C-:B------:R-:W-:Y:S01]  /*3240*/  FADD R78, R78, -R47.reuse ;  /* 0x8000002f4e4e7221 */ /* 0x100fe20000000000 */
[--C-:B------:R-:W-:Y:S01]  /*3250*/  FADD R82, R82, -R47.reuse ;  /* 0x8000002f52527221 */ /* 0x100fe20000000000 */
[--C-:B------:R-:W-:Y:S01]  /*3260*/  FADD R54, R54, -R47.reuse ;  /* 0x8000002f36367221 */ /* 0x100fe20000000000 */
[----:B------:R-:W-:Y:S01]  /*3270*/  FADD R154, R154, -R47 ;  /* 0x8000002f9a9a7221 */ /* 0x000fe20000000000 */
[----:B------:R-:W-:Y:S01]  /*3280*/  FMUL R83, R78, 1.4426950216293334961 ;  /* 0x3fb8aa3b4e537820 */ /* 0x000fe20000400000 */
[----:B------:R-:W-:-:S02]  /*3290*/  FMUL R78, R49, UR20 ;  /* 0x00000014314e7c20 */ /* 0x000fc40008400000 */
[----:B------:R2:W-:Y:S01]  /*32a0*/  MUFU.EX2 R156, R57 ;  /* 0x00000039009c7308 */ /* 0x0005e20000000800 */
[----:B-1----:R-:W-:Y:S01]  /*32b0*/  FADD R85, R55, R58 ;  /* 0x0000003a37557221 */ /* 0x002fe20000000000 */
[----:B------:R-:W-:Y:S01]  /*32c0*/  F2FP.SATFINITE.E4M3.F32.PACK_AB_MERGE_C R27, R58, R55, RZ ;  /* 0x000000373a1b723e */ /* 0x000fe200048070ff */
[----:B------:R-:W-:Y:S01]  /*32d0*/  FMUL R58, R77, 1.4426950216293334961 ;  /* 0x3fb8aa3b4d3a7820 */ /* 0x000fe20000400000 */
[----:B------:R-:W-:Y:S01]  /*32e0*/  FMNMX R55, R63, R56, !PT ;  /* 0x000000383f377209 */ /* 0x000fe20007800000 */
[----:B------:R-:W-:Y:S01]  /*32f0*/  FMUL R77, R72, 1.4426950216293334961 ;  /* 0x3fb8aa3b484d7820 */ /* 0x000fe20000400000 */
[----:B0-----:R-:W-:Y:S01]  /*3300*/  FMUL R84, R70, 1.4426950216293334961 ;  /* 0x3fb8aa3b46547820 */ /* 0x001fe20000400000 */
[----:B------:R-:W-:Y:S01]  /*3310*/  FMUL R70, R74, 1.4426950216293334961 ;  /* 0x3fb8aa3b4a467820 */ /* 0x000fe20000400000 */
[----:B------:R-:W-:Y:S01]  /*3320*/  FMNMX R56, R64, R55, !PT ;  /* 0x0000003740387209 */ /* 0x000fe20007800000 */
[----:B--2---:R-:W-:Y:S01]  /*3330*/  FMUL R57, R75, 1.4426950216293334961 ;  /* 0x3fb8aa3b4b397820 */ /* 0x004fe20000400000 */
[----:B------:R-:W-:Y:S01]  /*3340*/  FADD R75, R66, -R47 ;  /* 0x8000002f424b7221 */ /* 0x000fe20000000000 */
[----:B------:R-:W-:Y:S01]  /*3350*/  FMUL R74, R44, UR20 ;  /* 0x000000142c4a7c20 */ /* 0x000fe20008400000 */
[----:B------:R-:W-:Y:S01]  /*3360*/  FMNMX R55, R65, R56, !PT ;  /* 0x0000003841377209 */ /* 0x000fe20007800000 */
[----:B------:R-:W-:Y:S01]  /*3370*/  FMUL R44, R80, 1.4426950216293334961 ;  /* 0x3fb8aa3b502c7820 */ /* 0x000fe20000400000 */
[----:B------:R-:W-:Y:S01]  /*3380*/  FMUL R75, R75, 1.4426950216293334961 ;  /* 0x3fb8aa3b4b4b7820 */ /* 0x000fe20000400000 */
[----:B------:R-:W-:Y:S01]  /*3390*/  FSEL R78, R78, -INF , !P0 ;  /* 0xff8000004e4e7808 */ /* 0x000fe20004000000 */
[----:B------:R-:W-:Y:S01]  /*33a0*/  MUFU.EX2 R147, R169 ;  /* 0x000000a900937308 */ /* 0x000fe20000000800 */
[----:B------:R-:W-:-:S02]  /*33b0*/  FMNMX R56, R38, R55, !PT ;  /* 0x0000003726387209 */ /* 0x000fc40007800000 */
[----:B------:R-:W-:Y:S02]  /*33c0*/  FSEL R74, R74, -INF , !P1 ;  /* 0xff8000004a4a7808 */ /* 0x000fe40004800000 */
[----:B------:R-:W-:Y:S02]  /*33d0*/  FMNMX R56, R37, R56, !PT ;  /* 0x0000003825387209 */ /* 0x000fe40007800000 */
[----:B------:R-:W-:Y:S01]  /*33e0*/  ISETP.LE.U32.AND P0, PT, R158, UR5, PT ;  /* 0x000000059e007c0c */ /* 0x000fe2000bf03070 */
[----:B------:R-:W-:Y:S01]  /*33f0*/  MUFU.EX2 R150, R150 ;  /* 0x0000009600967308 */ /* 0x000fe20000000800 */
[----:B------:R-:W-:-:S04]  /*3400*/  FMNMX R55, R39, R56, !PT ;  /* 0x0000003827377209 */ /* 0x000fc80007800000 */
[----:B------:R-:W-:-:S03]  /*3410*/  FMNMX R56, R40, R55, !PT ;  /* 0x0000003728387209 */ /* 0x000fc60007800000 */
[----:B------:R-:W-:Y:S01]  /*3420*/  MUFU.EX2 R149, R149 ;  /* 0x0000009500957308 */ /* 0x000fe20000000800 */
[----:B------:R-:W-:-:S04]  /*3430*/  FMNMX R55, R41, R56, !PT ;  /* 0x0000003829377209 */ /* 0x000fc80007800000 */
[----:B------:R-:W-:-:S03]  /*3440*/  FMNMX R56, R42, R55, !PT ;  /* 0x000000372a387209 */ /* 0x000fc60007800000 */
[----:B------:R0:W-:Y:S01]  /*3450*/  MUFU.EX2 R152, R71 ;  /* 0x0000004700987308 */ /* 0x0001e20000000800 */
[----:B------:R-:W-:Y:S01]  /*3460*/  FMNMX R55, R43, R56, !PT ;  /* 0x000000382b377209 */ /* 0x000fe20007800000 */
[----:B------:R-:W-:-:S03]  /*3470*/  FMUL R56, R73, 1.4426950216293334961 ;  /* 0x3fb8aa3b49387820 */ /* 0x000fc60000400000 */
[----:B------:R-:W-:-:S03]  /*3480*/  FMNMX R55, R50, R55, !PT ;  /* 0x0000003732377209 */ /* 0x000fc60007800000 */
[----:B------:R-:W-:Y:S01]  /*3490*/  MUFU.EX2 R57, R57 ;  /* 0x0000003900397308 */ /* 0x000fe20000000800 */
[----:B------:R-:W-:Y:S01]  /*34a0*/  FMNMX R59, R26, R55, !PT ;  /* 0x000000371a3b7209 */ /* 0x000fe20007800000 */
[----:B------:R-:W-:Y:S01]  /*34b0*/  FMUL R55, R155, 1.4426950216293334961 ;  /* 0x3fb8aa3b9b377820 */ /* 0x000fe20000400000 */
[----:B0-----:R-:W-:-:S03]  /*34c0*/  FMUL R71, R159, 1.4426950216293334961 ;  /* 0x3fb8aa3b9f477820 */ /* 0x001fc60000400000 */
[----:B------:R-:W0:Y:S02]  /*34d0*/  SHFL.BFLY PT, R60, R59, 0x2, 0x1f ;  /* 0x0c401f003b3c7f89 */ /* 0x000e2400000e0000 */
[----:B------:R-:W-:Y:S08]  /*34e0*/  MUFU.EX2 R58, R58 ;  /* 0x0000003a003a7308 */ /* 0x000ff00000000800 */
[----:B------:R-:W-:Y:S08]  /*34f0*/  MUFU.EX2 R55, R55 ;  /* 0x0000003700377308 */ /* 0x000ff00000000800 */
[----:B------:R-:W-:Y:S01]  /*3500*/  MUFU.EX2 R56, R56 ;  /* 0x0000003800387308 */ /* 0x000fe20000000800 */
[----:B0-----:R-:W-:Y:S01]  /*3510*/  FMNMX R73, R59, R60, !PT ;  /* 0x0000003c3b497209 */ /* 0x001fe20007800000 */
[----:B------:R-:W-:Y:S01]  /*3520*/  FMUL R60, R81, 1.4426950216293334961 ;  /* 0x3fb8aa3b513c7820 */ /* 0x000fe20000400000 */
[----:B------:R-:W-:-:S05]  /*3530*/  FMUL R59, R79, 1.4426950216293334961 ;  /* 0x3fb8aa3b4f3b7820 */ /* 0x000fca0000400000 */
[----:B------:R-:W-:Y:S01]  /*3540*/  MUFU.EX2 R62, R62 ;  /* 0x0000003e003e7308 */ /* 0x000fe20000000800 */
[----:B------:R-:W0:Y:S07]  /*3550*/  SHFL.BFLY PT, R170, R73, 0x1, 0x1f ;  /* 0x0c201f0049aa7f89 */ /* 0x000e2e00000e0000 */
[----:B------:R-:W1:Y:S08]  /*3560*/  MUFU.EX2 R79, R75 ;  /* 0x0000004b004f7308 */ /* 0x000e700000000800 */
[----:B------:R2:W-:Y:S08]  /*3570*/  MUFU.EX2 R75, R69 ;  /* 0x00000045004b7308 */ /* 0x0005f00000000800 */
[----:B------:R-:W-:Y:S01]  /*3580*/  MUFU.EX2 R59, R59 ;  /* 0x0000003b003b7308 */ /* 0x000fe20000000800 */
[----:B--2---:R-:W-:-:S02]  /*3590*/  FMNMX R69, R24, R25, !PT ;  /* 0x0000001918457209 */ /* 0x004fc40007800000 */
[----:B0-----:R-:W-:Y:S01]  /*35a0*/  FMNMX R66, R73, R170, !PT ;  /* 0x000000aa49427209 */ /* 0x001fe20007800000 */
[----:B------:R-:W-:Y:S01]  /*35b0*/  FMUL R73, R67, 1.4426950216293334961 ;  /* 0x3fb8aa3b43497820 */ /* 0x000fe20000400000 */
[----:B------:R-:W-:Y:S02]  /*35c0*/  FMNMX R72, R28, R69, !PT ;  /* 0x000000451c487209 */ /* 0x000fe40007800000 */
[----:B------:R-:W-:Y:S01]  /*35d0*/  FMNMX R66, R66, R17, !PT ;  /* 0x0000001142427209 */ /* 0x000fe20007800000 */
[----:B------:R-:W-:Y:S01]  /*35e0*/  MUFU.EX2 R60, R60 ;  /* 0x0000003c003c7308 */ /* 0x000fe20000000800 */
[----:B------:R-:W-:Y:S02]  /*35f0*/  FMNMX R72, R29, R72, !PT ;  /* 0x000000481d487209 */ /* 0x000fe40007800000 */
[----:B-1----:R-:W-:Y:S01]  /*3600*/  F2FP.SATFINITE.E4M3.F32.PACK_AB_MERGE_C R151, R79, R168, RZ ;  /* 0x000000a84f97723e */ /* 0x002fe200048070ff */
[--C-:B------:R-:W-:Y:S01]  /*3610*/  FADD R67, R30, -R66.reuse ;  /* 0x800000421e437221 */ /* 0x100fe20000000000 */
[--C-:B------:R-:W-:Y:S01]  /*3620*/  FADD R157, R157, -R66.reuse ;  /* 0x800000429d9d7221 */ /* 0x100fe20000000000 */
[--C-:B------:R-:W-:Y:S01]  /*3630*/  FADD R51, R51, -R66.reuse ;  /* 0x8000004233337221 */ /* 0x100fe20000000000 */
[--C-:B------:R-:W-:Y:S01]  /*3640*/  FADD R61, R61, -R66.reuse ;  /* 0x800000423d3d7221 */ /* 0x100fe20000000000 */
[----:B------:R-:W-:Y:S01]  /*3650*/  FMUL R67, R67, 1.4426950216293334961 ;  /* 0x3fb8aa3b43437820 */ /* 0x000fe20000400000 */
[----:B------:R-:W-:Y:S01]  /*3660*/  FMUL R157, R157, 1.4426950216293334961 ;  /* 0x3fb8aa3b9d9d7820 */ /* 0x000fe20000400000 */
[----:B------:R-:W-:Y:S01]  /*3670*/  MUFU.EX2 R30, R68 ;  /* 0x00000044001e7308 */ /* 0x000fe20000000800 */
[--C-:B------:R-:W-:Y:S01]  /*3680*/  FADD R65, R65, -R66.reuse ;  /* 0x8000004241417221 */ /* 0x100fe20000000000 */
[----:B------:R-:W-:Y:S01]  /*3690*/  FMUL R51, R51, 1.4426950216293334961 ;  /* 0x3fb8aa3b33337820 */ /* 0x000fe20000400000 */
[--C-:B------:R-:W-:Y:S01]  /*36a0*/  FADD R64, R64, -R66.reuse ;  /* 0x8000004240407221 */ /* 0x100fe20000000000 */
[--C-:B------:R-:W-:Y:S01]  /*36b0*/  FADD R38, R38, -R66.reuse ;  /* 0x8000004226267221 */ /* 0x100fe20000000000 */
[--C-:B------:R-:W-:Y:S01]  /*36c0*/  FADD R37, R37, -R66.reuse ;  /* 0x8000004225257221 */ /* 0x100fe20000000000 */
[--C-:B------:R-:W-:Y:S01]  /*36d0*/  FADD R39, R39, -R66.reuse ;  /* 0x8000004227277221 */ /* 0x100fe20000000000 */
[----:B------:R-:W-:Y:S01]  /*36e0*/  FADD R26, R26, -R66 ;  /* 0x800000421a1a7221 */ /* 0x000fe20000000000 */
[----:B------:R-:W-:Y:S01]  /*36f0*/  MUFU.EX2 R81, R67 ;  /* 0x0000004300517308 */ /* 0x000fe20000000800 */
[----:B------:R-:W-:Y:S01]  /*3700*/  FMUL R38, R38, 1.4426950216293334961 ;  /* 0x3fb8aa3b26267820 */ /* 0x000fe20000400000 */
[----:B------:R-:W-:Y:S01]  /*3710*/  FMUL R39, R39, 1.4426950216293334961 ;  /* 0x3fb8aa3b27277820 */ /* 0x000fe20000400000 */
[----:B------:R-:W-:-:S05]  /*3720*/  FMUL R26, R26, 1.4426950216293334961 ;  /* 0x3fb8aa3b1a1a7820 */ /* 0x000fca0000400000 */
[----:B------:R-:W0:Y:S08]  /*3730*/  MUFU.EX2 R170, R157 ;  /* 0x0000009d00aa7308 */ /* 0x000e300000000800 */
[----:B------:R1:W-:Y:S08]  /*3740*/  MUFU.EX2 R67, R77 ;  /* 0x0000004d00437308 */ /* 0x0003f00000000800 */
[----:B------:R-:W-:Y:S01]  /*3750*/  MUFU.EX2 R51, R51 ;  /* 0x0000003300337308 */ /* 0x000fe20000000800 */
[----:B-1----:R-:W-:Y:S01]  /*3760*/  FMNMX R77, R31, R72, !PT ;  /* 0x000000481f4d7209 */ /* 0x002fe20007800000 */
[----:B0-----:R-:W-:Y:S01]  /*3770*/  FADD R68, R81, R170 ;  /* 0x000000aa51447221 */ /* 0x001fe20000000000 */
[----:B------:R-:W-:Y:S01]  /*3780*/  F2FP.SATFINITE.E4M3.F32.PACK_AB_MERGE_C R171, R170, R81, R171 ;  /* 0x00000051aaab723e */ /* 0x000fe200048070ab */
[----:B------:R-:W-:Y:S01]  /*3790*/  FMUL R81, R76, 1.4426950216293334961 ;  /* 0x3fb8aa3b4c517820 */ /* 0x000fe20000400000 */
[----:B------:R-:W-:-:S03]  /*37a0*/  FMNMX R76, R32, R77, !PT ;  /* 0x0000004d204c7209 */ /* 0x000fc60007800000 */
[----:B------:R0:W-:Y:S01]  /*37b0*/  MUFU.EX2 R69, R81 ;  /* 0x0000005100457308 */ /* 0x0001e20000000800 */
[----:B------:R-:W-:Y:S01]  /*37c0*/  FMNMX R77, R33, R76, !PT ;  /* 0x0000004c214d7209 */ /* 0x000fe20007800000 */
[----:B------:R-:W-:Y:S01]  /*37d0*/  FMUL R76, R45, UR20 ;  /* 0x000000142d4c7c20 */ /* 0x000fe20008400000 */
[----:B------:R-:W-:Y:S02]  /*37e0*/  FMUL R45, R82, 1.4426950216293334961 ;  /* 0x3fb8aa3b522d7820 */ /* 0x000fe40000400000 */
[----:B------:R-:W-:Y:S01]  /*37f0*/  FMNMX R80, R34, R77, !PT ;  /* 0x0000004d22507209 */ /* 0x000fe20007800000 */
[----:B------:R-:W-:Y:S01]  /*3800*/  FMUL R77, R48, UR20 ;  /* 0x00000014304d7c20 */ /* 0x000fe20008400000 */
[----:B------:R-:W-:Y:S01]  /*3810*/  FSEL R76, R76, -INF , !P2 ;  /* 0xff8000004c4c7808 */ /* 0x000fe20005000000 */
[----:B------:R-:W-:Y:S01]  /*3820*/  FMUL R48, R54, 1.4426950216293334961 ;  /* 0x3fb8aa3b36307820 */ /* 0x000fe20000400000 */
[----:B------:R-:W-:Y:S01]  /*3830*/  FMNMX R49, R35, R80, !PT ;  /* 0x0000005023317209 */ /* 0x000fe20007800000 */
[----:B------:R-:W-:Y:S01]  /*3840*/  FMUL R80, R52, UR20 ;  /* 0x0000001434507c20 */ /* 0x000fe20008400000 */
[----:B------:R-:W-:Y:S01]  /*3850*/  FSEL R77, R77, -INF , !P6 ;  /* 0xff8000004d4d7808 */ /* 0x000fe20007000000 */
[----:B0-----:R-:W-:Y:S01]  /*3860*/  FMUL R81, R53, UR20 ;  /* 0x0000001435517c20 */ /* 0x001fe20008400000 */
[----:B------:R-:W-:Y:S01]  /*3870*/  FMNMX R49, R36, R49, !PT ;  /* 0x0000003124317209 */ /* 0x000fe20007800000 */
[----:B------:R-:W-:Y:S01]  /*3880*/  FMUL R54, R64, 1.4426950216293334961 ;  /* 0x3fb8aa3b40367820 */ /* 0x000fe20000400000 */
[----:B------:R-:W-:Y:S01]  /*3890*/  FSEL R80, R80, -INF , !P3 ;  /* 0xff80000050507808 */ /* 0x000fe20005800000 */
[----:B------:R0:W-:Y:S01]  /*38a0*/  MUFU.EX2 R64, R38 ;  /* 0x0000002600407308 */ /* 0x0001e20000000800 */
[----:B------:R-:W-:-:S02]  /*38b0*/  FMNMX R49, R74, R49, !PT ;  /* 0x000000314a317209 */ /* 0x000fc40007800000 */
[----:B------:R-:W-:Y:S02]  /*38c0*/  FSEL R81, R81, -INF , !P4 ;  /* 0xff80000051517808 */ /* 0x000fe40006000000 */
[----:B------:R-:W-:Y:S01]  /*38d0*/  FMNMX R52, R76, R49, !PT ;  /* 0x000000314c347209 */ /* 0x000fe20007800000 */
[----:B------:R-:W-:Y:S02]  /*38e0*/  FMUL R49, R154, 1.4426950216293334961 ;  /* 0x3fb8aa3b9a317820 */ /* 0x000fe40000400000 */
[----:B------:R1:W-:Y:S01]  /*38f0*/  MUFU.EX2 R72, R83 ;  /* 0x0000005300487308 */ /* 0x0003e20000000800 */
[----:B------:R-:W-:Y:S01]  /*3900*/  FMNMX R53, R77, R52, !PT ;  /* 0x000000344d357209 */ /* 0x000fe20007800000 */
[----:B0-----:R-:W-:-:S03]  /*3910*/  FADD R38, R168, R85 ;  /* 0x00000055a8267221 */ /* 0x001fc60000000000 */
[----:B------:R-:W-:Y:S01]  /*3920*/  FMNMX R53, R78, R53, !PT ;  /* 0x000000354e357209 */ /* 0x000fe20007800000 */
[----:B------:R-:W-:Y:S01]  /*3930*/  FADD R168, R79, R38 ;  /* 0x000000264fa87221 */ /* 0x000fe20000000000 */
[--C-:B------:R-:W-:Y:S01]  /*3940*/  FADD R38, R42, -R66.reuse ;  /* 0x800000422a267221 */ /* 0x100fe20000000000 */
[----:B------:R-:W-:Y:S01]  /*3950*/  MUFU.EX2 R54, R54 ;  /* 0x0000003600367308 */ /* 0x000fe20000000800 */
[----:B------:R-:W-:Y:S01]  /*3960*/  FMNMX R52, R80, R53, !PT ;  /* 0x0000003550347209 */ /* 0x000fe20007800000 */
[----:B------:R-:W-:Y:S01]  /*3970*/  FADD R53, R63, -R66 ;  /* 0x800000423f357221 */ /* 0x000fe20000000000 */
[----:B-1----:R-:W-:Y:S01]  /*3980*/  FADD R83, R147, R86 ;  /* 0x0000005693537221 */ /* 0x002fe20000000000 */
[----:B------:R-:W-:Y:S01]  /*3990*/  F2FP.SATFINITE.E4M3.F32.PACK_AB_MERGE_C R147, R156, R147, RZ ;  /* 0x000000939c93723e */ /* 0x000fe200048070ff */
[----:B------:R-:W-:Y:S01]  /*39a0*/  FMUL R85, R38, 1.4426950216293334961 ;  /* 0x3fb8aa3b26557820 */ /* 0x000fe20000400000 */
[----:B------:R-:W-:Y:S01]  /*39b0*/  FMNMX R82, R81, R52, !PT ;  /* 0x0000003451527209 */ /* 0x000fe20007800000 */
[----:B------:R-:W-:Y:S01]  /*39c0*/  FMUL R52, R61, 1.4426950216293334961 ;  /* 0x3fb8aa3b3d347820 */ /* 0x000fe20000400000 */
[----:B------:R-:W-:Y:S01]  /*39d0*/  FMUL R61, R65, 1.4426950216293334961 ;  /* 0x3fb8aa3b413d7820 */ /* 0x000fe20000400000 */
[----:B------:R-:W-:Y:S01]  /*39e0*/  FMUL R53, R53, 1.4426950216293334961 ;  /* 0x3fb8aa3b35357820 */ /* 0x000fe20000400000 */
[----:B------:R-:W-:Y:S01]  /*39f0*/  FADD R156, R156, R83 ;  /* 0x000000539c9c7221 */ /* 0x000fe20000000000 */
[----:B------:R-:W0:Y:S01]  /*3a00*/  SHFL.BFLY PT, R63, R82, 0x2, 0x1f ;  /* 0x0c401f00523f7f89 */ /* 0x000e2200000e0000 */
[----:B------:R-:W-:Y:S01]  /*3a10*/  FADD R38, R43, -R66 ;  /* 0x800000422b267221 */ /* 0x000fe20000000000 */
[----:B------:R-:W1:Y:S08]  /*3a20*/  MUFU.EX2 R52, R52 ;  /* 0x0000003400347308 */ /* 0x000e700000000800 */
[----:B------:R-:W2:Y:S08]  /*3a30*/  MUFU.EX2 R53, R53 ;  /* 0x0000003500357308 */ /* 0x000eb00000000800 */
[----:B------:R-:W3:Y:S01]  /*3a40*/  MUFU.EX2 R61, R61 ;  /* 0x0000003d003d7308 */ /* 0x000ee20000000800 */
[----:B-1----:R-:W-:Y:S01]  /*3a50*/  F2FP.SATFINITE.E4M3.F32.PACK_AB_MERGE_C R86, R52, R51, R147 ;  /* 0x000000333456723e */ /* 0x002fe20004807093 */
[----:B------:R-:W-:Y:S01]  /*3a60*/  FADD R51, R51, R68 ;  /* 0x0000004433337221 */ /* 0x000fe20000000000 */
[----:B0-----:R-:W-:Y:S01]  /*3a70*/  FMNMX R82, R82, R63, !PT ;  /* 0x0000003f52527209 */ /* 0x001fe20007800000 */
[----:B------:R-:W-:Y:S01]  /*3a80*/  FMUL R63, R37, 1.4426950216293334961 ;  /* 0x3fb8aa3b253f7820 */ /* 0x000fe20000400000 */
[----:B------:R-:W-:-:S03]  /*3a90*/  FADD R37, R40, -R66 ;  /* 0x8000004228257221 */ /* 0x000fc60000000000 */
[----:B------:R-:W-:Y:S01]  /*3aa0*/  MUFU.EX2 R71, R71 ;  /* 0x0000004700477308 */ /* 0x000fe20000000800 */
[----:B------:R-:W-:Y:S01]  /*3ab0*/  FADD R52, R52, R51 ;  /* 0x0000003334347221 */ /* 0x000fe20000000000 */
[----:B------:R-:W0:Y:S01]  /*3ac0*/  SHFL.BFLY PT, R65, R82, 0x1, 0x1f ;  /* 0x0c201f0052417f89 */ /* 0x000e2200000e0000 */
[----:B------:R-:W-:Y:S01]  /*3ad0*/  FMUL R83, R37, 1.4426950216293334961 ;  /* 0x3fb8aa3b25537820 */ /* 0x000fe20000400000 */
[----:B------:R-:W-:-:S04]  /*3ae0*/  FADD R37, R41, -R66 ;  /* 0x8000004229257221 */ /* 0x000fc80000000000 */
[----:B------:R1:W-:Y:S01]  /*3af0*/  MUFU.EX2 R40, R39 ;  /* 0x0000002700287308 */ /* 0x0003e20000000800 */
[----:B------:R-:W-:Y:S01]  /*3b00*/  FMUL R79, R37, 1.4426950216293334961 ;  /* 0x3fb8aa3b254f7820 */ /* 0x000fe20000400000 */
[----:B------:R-:W-:-:S06]  /*3b10*/  SEL R37, R171, R86, !P5 ;  /* 0x00000056ab257207 */ /* 0x000fcc0006800000 */
[----:B------:R4:W-:Y:S01]  /*3b20*/  MUFU.EX2 R41, R83 ;  /* 0x0000005300297308 */ /* 0x0009e20000000800 */
[----:B-1----:R-:W-:Y:S02]  /*3b30*/  SEL R39, R86, R171, !P5 ;  /* 0x000000ab56277207 */ /* 0x002fe40006800000 */
[----:B------:R-:W-:-:S05]  /*3b40*/  F2FP.SATFINITE.E4M3.F32.PACK_AB_MERGE_C R86, R152, R149, RZ ;  /* 0x000000959856723e */ /* 0x000fca00048070ff */
[----:B------:R3:W1:Y:S01]  /*3b50*/  MUFU.EX2 R42, R79 ;  /* 0x0000004f002a7308 */ /* 0x0006620000000800 */
[----:B----4-:R-:W-:Y:S01]  /*3b60*/  FMUL R83, R38, 1.4426950216293334961 ;  /* 0x3fb8aa3b26537820 */ /* 0x010fe20000400000 */
[----:B0-----:R-:W-:Y:S01]  /*3b70*/  FMNMX R65, R82, R65, !PT ;  /* 0x0000004152417209 */ /* 0x001fe20007800000 */
[----:B------:R-:W-:Y:S01]  /*3b80*/  FADD R38, R50, -R66 ;  /* 0x8000004232267221 */ /* 0x000fe20000000000 */
[----:B------:R-:W-:Y:S01]  /*3b90*/  F2FP.SATFINITE.E4M3.F32.PACK_AB_MERGE_C R82, R150, R87, RZ ;  /* 0x000000579652723e */ /* 0x000fe200048070ff */
[----:B------:R-:W-:Y:S01]  /*3ba0*/  FADD R87, R87, R156 ;  /* 0x0000009c57577221 */ /* 0x000fe20000000000 */
[----:B------:R-:W-:Y:S01]  /*3bb0*/  FMNMX R65, R65, R2, !PT ;  /* 0x0000000241417209 */ /* 0x000fe20007800000 */
[----:B------:R-:W-:Y:S01]  /*3bc0*/  FMUL R38, R38, 1.4426950216293334961 ;  /* 0x3fb8aa3b26267820 */ /* 0x000fe20000400000 */
[----:B--2---:R-:W-:Y:S01]  /*3bd0*/  F2FP.SATFINITE.E4M3.F32.PACK_AB_MERGE_C R82, R54, R53, R82 ;  /* 0x000000353652723e */ /* 0x004fe20004807052 */
[----:B------:R-:W0:Y:S01]  /*3be0*/  MUFU.EX2 R63, R63 ;  /* 0x0000003f003f7308 */ /* 0x000e220000000800 */
[----:B---3--:R-:W-:Y:S01]  /*3bf0*/  F2FP.SATFINITE.E4M3.F32.PACK_AB_MERGE_C R79, R64, R61, R86 ;  /* 0x0000003d404f723e */ /* 0x008fe20004807056 */
[--C-:B------:R-:W-:Y:S01]  /*3c00*/  FADD R24, R24, -R65.reuse ;  /* 0x8000004118187221 */ /* 0x100fe20000000000 */
[--C-:B------:R-:W-:Y:S01]  /*3c10*/  FADD R25, R25, -R65.reuse ;  /* 0x8000004119197221 */ /* 0x100fe20000000000 */
[--C-:B------:R-:W-:Y:S01]  /*3c20*/  FADD R28, R28, -R65.reuse ;  /* 0x800000411c1c7221 */ /* 0x100fe20000000000 */
[----:B------:R-:W-:Y:S01]  /*3c30*/  SEL R153, R82, R79, !P5 ;  /* 0x0000004f52997207 */ /* 0x000fe20006800000 */
[----:B------:R-:W-:Y:S01]  /*3c40*/  FADD R29, R29, -R65 ;  /* 0x800000411d1d7221 */ /* 0x000fe20000000000 */
[----:B------:R-:W-:Y:S01]  /*3c50*/  SEL R155, R79, R82, !P5 ;  /* 0x000000524f9b7207 */ /* 0x000fe20006800000 */
[----:B------:R2:W-:Y:S01]  /*3c60*/  MUFU.EX2 R43, R85 ;  /* 0x00000055002b7308 */ /* 0x0005e20000000800 */
[----:B------:R-:W-:Y:S01]  /*3c70*/  FMUL R24, R24, 1.4426950216293334961 ;  /* 0x3fb8aa3b18187820 */ /* 0x000fe20000400000 */
[----:B------:R-:W-:Y:S01]  /*3c80*/  FMUL R25, R25, 1.4426950216293334961 ;  /* 0x3fb8aa3b19197820 */ /* 0x000fe20000400000 */
[----:B------:R-:W-:Y:S01]  /*3c90*/  FMUL R28, R28, 1.4426950216293334961 ;  /* 0x3fb8aa3b1c1c7820 */ /* 0x000fe20000400000 */
[----:B------:R-:W-:Y:S01]  /*3ca0*/  FMUL R29, R29, 1.4426950216293334961 ;  /* 0x3fb8aa3b1d1d7820 */ /* 0x000fe20000400000 */
[----:B------:R-:W-:Y:S01]  /*3cb0*/  FADD R154, R150, R87 ;  /* 0x00000057969a7221 */ /* 0x000fe20000000000 */
[--C-:B------:R-:W-:Y:S01]  /*3cc0*/  FADD R31, R31, -R65.reuse ;  /* 0x800000411f1f7221 */ /* 0x100fe20000000000 */
[--C-:B------:R-:W-:Y:S01]  /*3cd0*/  FADD R33, R33, -R65.reuse ;  /* 0x8000004121217221 */ /* 0x100fe20000000000 */
[----:B------:R-:W-:Y:S01]  /*3ce0*/  MUFU.EX2 R50, R83 ;  /* 0x0000005300327308 */ /* 0x000fe20000000800 */
[----:B--2---:R-:W-:Y:S01]  /*3cf0*/  F2FP.SATFINITE.E4M3.F32.PACK_AB_MERGE_C R85, R58, R57, RZ ;  /* 0x000000393a55723e */ /* 0x004fe200048070ff */
[----:B------:R-:W-:Y:S01]  /*3d00*/  FMUL R31, R31, 1.4426950216293334961 ;  /* 0x3fb8aa3b1f1f7820 */ /* 0x000fe20000400000 */
[--C-:B------:R-:W-:Y:S01]  /*3d10*/  FADD R32, R32, -R65.reuse ;  /* 0x8000004120207221 */ /* 0x100fe20000000000 */
[----:B------:R-:W-:Y:S01]  /*3d20*/  FADD R34, R34, -R65 ;  /* 0x8000004122227221 */ /* 0x000fe20000000000 */
[----:B-1----:R-:W-:Y:S01]  /*3d30*/  F2FP.SATFINITE.E4M3.F32.PACK_AB_MERGE_C R87, R42, R41, R85 ;  /* 0x000000292a57723e */ /* 0x002fe20004807055 */
[----:B------:R-:W-:Y:S01]  /*3d40*/  FMUL R33, R33, 1.4426950216293334961 ;  /* 0x3fb8aa3b21217820 */ /* 0x000fe20000400000 */
[----:B------:R-:W-:Y:S01]  /*3d50*/  FMUL R32, R32, 1.4426950216293334961 ;  /* 0x3fb8aa3b20207820 */ /* 0x000fe20000400000 */
[----:B------:R1:W-:Y:S01]  /*3d60*/  MUFU.EX2 R79, R38 ;  /* 0x00000026004f7308 */ /* 0x0003e20000000800 */
[----:B------:R-:W-:Y:S01]  /*3d70*/  FMUL R34, R34, 1.4426950216293334961 ;  /* 0x3fb8aa3b22227820 */ /* 0x000fe20000400000 */
[--C-:B------:R-:W-:Y:S01]  /*3d80*/  FADD R35, R35, -R65.reuse ;  /* 0x8000004123237221 */ /* 0x100fe20000000000 */
[--C-:B------:R-:W-:Y:S01]  /*3d90*/  FADD R36, R36, -R65.reuse ;  /* 0x8000004124247221 */ /* 0x100fe20000000000 */
[----:B------:R-:W-:Y:S01]  /*3da0*/  FADD R149, R149, R154 ;  /* 0x0000009a95957221 */ /* 0x000fe20000000000 */
[--C-:B------:R-:W-:Y:S01]  /*3db0*/  FADD R76, R76, -R65.reuse ;  /* 0x800000414c4c7221 */ /* 0x100fe20000000000 */
[--C-:B------:R-:W-:Y:S01]  /*3dc0*/  FADD R77, R77, -R65.reuse ;  /* 0x800000414d4d7221 */ /* 0x100fe20000000000 */
[--C-:B------:R-:W-:Y:S01]  /*3dd0*/  FADD R78, R78, -R65.reuse ;  /* 0x800000414e4e7221 */ /* 0x100fe20000000000 */
[----:B------:R-:W-:Y:S01]  /*3de0*/  MUFU.EX2 R82, R26 ;  /* 0x0000001a00527308 */ /* 0x000fe20000000800 */
[----:B-1----:R-:W-:Y:S01]  /*3df0*/  F2FP.SATFINITE.E4M3.F32.PACK_AB_MERGE_C R38, R56, R55, RZ ;  /* 0x000000373826723e */ /* 0x002fe200048070ff */
[--C-:B------:R-:W-:Y:S01]  /*3e00*/  FADD R80, R80, -R65.reuse ;  /* 0x8000004150507221 */ /* 0x100fe20000000000 */
[----:B------:R-:W-:Y:S01]  /*3e10*/  FADD R81, R81, -R65 ;  /* 0x8000004151517221 */ /* 0x000fe20000000000 */
[----:B------:R-:W-:Y:S01]  /*3e20*/  FMUL R35, R35, 1.4426950216293334961 ;  /* 0x3fb8aa3b23237820 */ /* 0x000fe20000400000 */
[----:B0-----:R-:W-:Y:S01]  /*3e30*/  F2FP.SATFINITE.E4M3.F32.PACK_AB_MERGE_C R38, R40, R63, R38 ;  /* 0x0000003f2826723e */ /* 0x001fe20004807026 */
[----:B------:R-:W-:Y:S01]  /*3e40*/  FMUL R36, R36, 1.4426950216293334961 ;  /* 0x3fb8aa3b24247820 */ /* 0x000fe20000400000 */
[----:B------:R-:W-:Y:S01]  /*3e50*/  FADD R152, R152, R149 ;  /* 0x0000009598987221 */ /* 0x000fe20000000000 */
[----:B------:R-:W0:Y:S01]  /*3e60*/  MUFU.EX2 R73, R73 ;  /* 0x0000004900497308 */ /* 0x000e220000000800 */
[----:B------:R-:W-:Y:S01]  /*3e70*/  SEL R157, R38, R87, !P5 ;  /* 0x00000057269d7207 */ /* 0x000fe20006800000 */
[----:B------:R-:W-:Y:S01]  /*3e80*/  FMUL R76, R76, 1.4426950216293334961 ;  /* 0x3fb8aa3b4c4c7820 */ /* 0x000fe20000400000 */
[----:B------:R-:W-:Y:S01]  /*3e90*/  SEL R159, R87, R38, !P5 ;  /* 0x00000026579f7207 */ /* 0x000fe20006800000 */
[----:B------:R-:W-:Y:S01]  /*3ea0*/  FMUL R77, R77, 1.4426950216293334961 ;  /* 0x3fb8aa3b4d4d7820 */ /* 0x000fe20000400000 */
[----:B------:R-:W-:Y:S01]  /*3eb0*/  FMUL R78, R78, 1.4426950216293334961 ;  /* 0x3fb8aa3b4e4e7820 */ /* 0x000fe20000400000 */
[----:B------:R-:W-:Y:S01]  /*3ec0*/  FMUL R80, R80, 1.4426950216293334961 ;  /* 0x3fb8aa3b50507820 */ /* 0x000fe20000400000 */
[----:B------:R-:W-:Y:S01]  /*3ed0*/  SHFL.IDX PT, R171, R155, R10, 0x1f ;  /* 0x00001f0a9bab7589 */ /* 0x000fe200000e0000 */
[----:B------:R1:W-:Y:S01]  /*3ee0*/  MUFU.EX2 R86, R24 ;  /* 0x0000001800567308 */ /* 0x0003e20000000800 */
[----:B------:R-:W-:Y:S01]  /*3ef0*/  FADD R2, -R65, R2 ;  /* 0x0000000241027221 */ /* 0x000fe20000000100 */
[----:B------:R-:W-:Y:S01]  /*3f00*/  FADD R53, R53, R52 ;  /* 0x0000003435357221 */ /* 0x000fe20000000000 */
[----:B------:R-:W-:Y:S01]  /*3f10*/  SHFL.IDX PT, R157, R157, R126, 0x1f ;  /* 0x00001f7e9d9d7589 */ /* 0x000fe200000e0000 */
[----:B------:R-:W-:Y:S01]  /*3f20*/  FADD R55, R55, R152 ;  /* 0x0000009837377221 */ /* 0x000fe20000000000 */
[----:B------:R-:W-:Y:S01]  /*3f30*/  FMUL R2, R2, 1.4426950216293334961 ;  /* 0x3fb8aa3b02027820 */ /* 0x000fe20000400000 */
[----:B------:R-:W-:-:S02]  /*3f40*/  FADD R54, R54, R53 ;  /* 0x0000003536367221 */ /* 0x000fc40000000000 */
[----:B------:R2:W3:Y:S01]  /*3f50*/  MUFU.EX2 R83, R25 ;  /* 0x0000001900537308 */ /* 0x0004e20000000800 */
[----:B-1----:R-:W-:Y:S01]  /*3f60*/  F2FP.SATFINITE.E4M3.F32.PACK_AB_MERGE_C R24, R60, R59, RZ ;  /* 0x0000003b3c18723e */ /* 0x002fe200048070ff */
[----:B------:R-:W-:Y:S01]  /*3f70*/  FADD R61, R61, R54 ;  /* 0x000000363d3d7221 */ /* 0x000fe20000000000 */
[----:B0-----:R-:W-:Y:S01]  /*3f80*/  F2FP.SATFINITE.E4M3.F32.PACK_AB_MERGE_C R26, R30, R73, RZ ;  /* 0x000000491e1a723e */ /* 0x001fe200048070ff */
[----:B------:R-:W-:Y:S01]  /*3f90*/  FADD R56, R56, R55 ;  /* 0x0000003738387221 */ /* 0x000fe20000000000 */
[----:B------:R-:W-:Y:S01]  /*3fa0*/  F2FP.SATFINITE.E4M3.F32.PACK_AB_MERGE_C R24, R50, R43, R24 ;  /* 0x0000002b3218723e */ /* 0x000fe20004807018 */
[----:B------:R-:W-:Y:S02]  /*3fb0*/  FADD R64, R64, R61 ;  /* 0x0000003d40407221 */ /* 0x000fe40000000000 */
[----:B------:R0:W-:Y:S01]  /*3fc0*/  MUFU.EX2 R85, R28 ;  /* 0x0000001c00557308 */ /* 0x0001e20000000800 */
[----:B--2---:R-:W-:Y:S01]  /*3fd0*/  F2FP.SATFINITE.E4M3.F32.PACK_AB_MERGE_C R25, R71, R62, RZ ;  /* 0x0000003e4719723e */ /* 0x004fe200048070ff */
[----:B------:R-:W-:Y:S01]  /*3fe0*/  FADD R63, R63, R64 ;  /* 0x000000403f3f7221 */ /* 0x000fe20000000000 */
[----:B------:R-:W-:-:S02]  /*3ff0*/  FADD R57, R57, R56 ;  /* 0x0000003839397221 */ /* 0x000fc40000000000 */
[----:B------:R-:W-:Y:S01]  /*4000*/  F2FP.SATFINITE.E4M3.F32.PACK_AB_MERGE_C R25, R82, R79, R25 ;  /* 0x0000004f5219723e */ /* 0x000fe20004807019 */
[----:B------:R-:W-:Y:S01]  /*4010*/  FADD R40, R40, R63 ;  /* 0x0000003f28287221 */ /* 0x000fe20000000000 */
[----:B------:R-:W-:Y:S01]  /*4020*/  FADD R58, R58, R57 ;  /* 0x000000393a3a7221 */ /* 0x000fe20000000000 */
[----:B------:R1:W2:Y:S01]  /*4030*/  MUFU.EX2 R150, R29 ;  /* 0x0000001d00967308 */ /* 0x0002a20000000800 */
[----:B---3--:R-:W-:Y:S01]  /*4040*/  F2FP.SATFINITE.E4M3.F32.PACK_AB_MERGE_C R27, R83, R86, R27 ;  /* 0x00000056531b723e */ /* 0x008fe2000480701b */
[----:B0-----:R-:W-:Y:S01]  /*4050*/  SHFL.IDX PT, R28, R37, R126, 0x1f ;  /* 0x00001f7e251c7589 */ /* 0x001fe200000e0000 */
[----:B------:R-:W-:Y:S01]  /*4060*/  FADD R86, R86, R83 ;  /* 0x0000005356567221 */ /* 0x000fe20000000000 */
[----:B------:R-:W-:Y:S01]  /*4070*/  FADD R41, R41, R40 ;  /* 0x0000002829297221 */ /* 0x000fe20000000000 */
[----:B------:R-:W-:-:S03]  /*4080*/  FADD R59, R59, R58 ;  /* 0x0000003a3b3b7221 */ /* 0x000fc60000000000 */
[----:B------:R-:W0:Y:S01]  /*4090*/  MUFU.EX2 R84, R84 ;  /* 0x0000005400547308 */ /* 0x000e220000000800 */
[----:B-1----:R-:W-:Y:S01]  /*40a0*/  SEL R29, R24, R25, !P5 ;  /* 0x00000019181d7207 */ /* 0x002fe20006800000 */
[----:B------:R-:W-:Y:S01]  /*40b0*/  FADD R42, R42, R41 ;  /* 0x000000292a2a7221 */ /* 0x000fe20000000000 */
[----:B------:R-:W-:-:S03]  /*40c0*/  FADD R59, R60, R59 ;  /* 0x0000003b3c3b7221 */ /* 0x000fc60000000000 */
[----:B------:R-:W-:Y:S01]  /*40d0*/  FADD R43, R43, R42 ;  /* 0x0000002a2b2b7221 */ /* 0x000fe20000000000 */
[----:B------:R-:W-:Y:S01]  /*40e0*/  FADD R62, R62, R59 ;  /* 0x0000003b3e3e7221 */ /* 0x000fe20000000000 */
[----:B------:R1:W-:Y:S02]  /*40f0*/  MUFU.EX2 R87, R31 ;  /* 0x0000001f00577308 */ /* 0x0003e40000000800 */
[----:B------:R-:W-:Y:S01]  /*4100*/  FADD R50, R50, R43 ;  /* 0x0000002b32327221 */ /* 0x000fe20000000000 */
[----:B------:R-:W-:-:S03]  /*4110*/  FADD R62, R71, R62 ;  /* 0x0000003e473e7221 */ /* 0x000fc60000000000 */
[----:B------:R-:W-:Y:S02]  /*4120*/  FADD R79, R79, R50 ;  /* 0x000000324f4f7221 */ /* 0x000fe40000000000 */
[----:B------:R3:W-:Y:S01]  /*4130*/  MUFU.EX2 R147, R33 ;  /* 0x0000002100937308 */ /* 0x0007e20000000800 */
[----:B-1----:R-:W-:Y:S01]  /*4140*/  SEL R31, R25, R24, !P5 ;  /* 0x00000018191f7207 */ /* 0x002fe20006800000 */
[----:B------:R-:W-:Y:S01]  /*4150*/  FADD R25, R73, R168 ;  /* 0x000000a849197221 */ /* 0x000fe20000000000 */
[----:B--2---:R-:W-:Y:S01]  /*4160*/  F2FP.SATFINITE.E4M3.F32.PACK_AB_MERGE_C R24, R150, R85, R151 ;  /* 0x000000559618723e */ /* 0x004fe20004807097 */
[----:B------:R-:W-:Y:S01]  /*4170*/  FADD R85, R85, R86 ;  /* 0x0000005655557221 */ /* 0x000fe20000000000 */
[----:B------:R-:W-:Y:S01]  /*4180*/  FADD R79, R82, R79 ;  /* 0x0000004f524f7221 */ /* 0x000fe20000000000 */
[----:B------:R-:W-:Y:S01]  /*4190*/  FADD R30, R30, R25 ;  /* 0x000000191e1e7221 */ /* 0x000fe20000000000 */
[----:B0-----:R-:W-:Y:S01]  /*41a0*/  F2FP.SATFINITE.E4M3.F32.PACK_AB_MERGE_C R25, R84, R75, RZ ;  /* 0x0000004b5419723e */ /* 0x001fe200048070ff */
[----:B------:R-:W-:Y:S01]  /*41b0*/  MUFU.EX2 R70, R70 ;  /* 0x0000004600467308 */ /* 0x000fe20000000800 */
[----:B---3--:R-:W-:Y:S01]  /*41c0*/  SEL R33, R27, R24, !P5 ;  /* 0x000000181b217207 */ /* 0x008fe20006800000 */
[----:B------:R-:W-:Y:S01]  /*41d0*/  FADD R75, R75, R30 ;  /* 0x0000001e4b4b7221 */ /* 0x000fe20000000000 */
[----:B------:R-:W-:Y:S01]  /*41e0*/  SEL R151, R24, R27, !P5 ;  /* 0x0000001b18977207 */ /* 0x000fe20006800000 */
[----:B------:R-:W-:Y:S01]  /*41f0*/  FADD R24, R74, -R65 ;  /* 0x800000414a187221 */ /* 0x000fe20000000000 */
[----:B------:R-:W-:Y:S01]  /*4200*/  SHFL.IDX PT, R30, R153, R126, 0x1f ;  /* 0x00001f7e991e7589 */ /* 0x000fe200000e0000 */
[----:B------:R-:W-:Y:S01]  /*4210*/  FADD R84, R84, R75 ;  /* 0x0000004b54547221 */ /* 0x000fe20000000000 */
[----:B------:R-:W-:Y:S01]  /*4220*/  FMUL R75, R81, 1.4426950216293334961 ;  /* 0x3fb8aa3b514b7820 */ /* 0x000fe20000400000 */
[----:B------:R0:W1:Y:S01]  /*4230*/  MUFU.EX2 R154, R32 ;  /* 0x00000020009a7308 */ /* 0x0000620000000800 */
[----:B------:R-:W-:Y:S01]  /*4240*/  FMUL R24, R24, 1.4426950216293334961 ;  /* 0x3fb8aa3b18187820 */ /* 0x000fe20000400000 */
[----:B------:R-:W-:Y:S01]  /*4250*/  SHFL.IDX PT, R81, R39, R10, 0x1f ;  /* 0x00001f0a27517589 */ /* 0x000fe200000e0000 */
[----:B------:R-:W-:-:S03]  /*4260*/  FADD R150, R150, R85 ;  /* 0x0000005596967221 */ /* 0x000fc60000000000 */
[----:B------:R-:W-:Y:S02]  /*4270*/  SHFL.IDX PT, R31, R31, R10, 0x1f ;  /* 0x00001f0a1f1f7589 */ /* 0x000fe400000e0000 */
[----:B------:R2:W3:Y:S02]  /*4280*/  MUFU.EX2 R156, R34 ;  /* 0x00000022009c7308 */ /* 0x0004e40000000800 */
[----:B0-----:R-:W0:Y:S04]  /*4290*/  SHFL.IDX PT, R32, R159, R10, 0x1f ;  /* 0x00001f0a9f207589 */ /* 0x001e2800000e0000 */
[----:B------:R-:W-:Y:S02]  /*42a0*/  SHFL.IDX PT, R33, R33, R126, 0x1f ;  /* 0x00001f7e21217589 */ /* 0x000fe400000e0000 */
[----:B------:R4:W-:Y:S01]  /*42b0*/  MUFU.EX2 R149, R35 ;  /* 0x0000002300957308 */ /* 0x0009e20000000800 */
[----:B-1----:R-:W-:Y:S01]  /*42c0*/  F2FP.SATFINITE.E4M3.F32.PACK_AB_MERGE_C R26, R154, R87, R26 ;  /* 0x000000579a1a723e */ /* 0x002fe2000480701a */
[----:B--2---:R0:W-:Y:S01]  /*42d0*/  SHFL.IDX PT, R34, R29, R126, 0x1f ;  /* 0x00001f7e1d227589 */ /* 0x0041e200000e0000 */
[----:B------:R-:W-:-:S03]  /*42e0*/  FADD R87, R87, R150 ;  /* 0x0000009657577221 */ /* 0x000fc60000000000 */
[----:B------:R-:W-:Y:S01]  /*42f0*/  SHFL.IDX PT, R38, R151, R10, 0x1f ;  /* 0x00001f0a97267589 */ /* 0x000fe200000e0000 */
[----:B------:R-:W-:Y:S01]  /*4300*/  FADD R154, R154, R87 ;  /* 0x000000579a9a7221 */ /* 0x000fe20000000000 */
[----:B------:R1:W-:Y:S01]  /*4310*/  MUFU.EX2 R74, R36 ;  /* 0x00000024004a7308 */ /* 0x0003e20000000800 */
[----:B---3--:R-:W-:Y:S01]  /*4320*/  F2FP.SATFINITE.E4M3.F32.PACK_AB_MERGE_C R25, R156, R147, R25 ;  /* 0x000000939c19723e */ /* 0x008fe20004807019 */
[----:B------:R-:W2:Y:S01]  /*4330*/  SHFL.BFLY PT, R40, R79, 0x2, 0x1f ;  /* 0x0c401f004f287f89 */ /* 0x000ea200000e0000 */
[----:B------:R-:W-:Y:S02]  /*4340*/  FADD R147, R147, R154 ;  /* 0x0000009a93937221 */ /* 0x000fe40000000000 */
[----:B----4-:R-:W-:Y:S02]  /*4350*/  SEL R35, R26, R25, !P5 ;  /* 0x000000191a237207 */ /* 0x010fe40006800000 */
[----:B------:R-:W-:Y:S01]  /*4360*/  SEL R169, R25, R26, !P5 ;  /* 0x0000001a19a97207 */ /* 0x000fe20006800000 */
[----:B------:R-:W-:Y:S01]  /*4370*/  MUFU.EX2 R44, R44 ;  /* 0x0000002c002c7308 */ /* 0x000fe20000000800 */
[----:B-1----:R-:W-:Y:S01]  /*4380*/  FMUL R36, R7, 1.4426950216293334961 ;  /* 0x3fb8aa3b07247820 */ /* 0x002fe20000400000 */
[----:B------:R-:W-:Y:S01]  /*4390*/  FADD R7, -R47, R145 ;  /* 0x000000912f077221 */ /* 0x000fe20000000100 */
[----:B------:R-:W-:Y:S01]  /*43a0*/  SHFL.IDX PT, R35, R35, R126, 0x1f ;  /* 0x00001f7e23237589 */ /* 0x000fe200000e0000 */
[----:B0-----:R-:W-:Y:S01]  /*43b0*/  PRMT R29, R157, R15, R32 ;  /* 0x0000000f9d1d7216 */ /* 0x001fe20000000020 */
[----:B------:R-:W-:-:S02]  /*43c0*/  FADD R156, R156, R147 ;  /* 0x000000939c9c7221 */ /* 0x000fc40000000000 */
[----:B------:R-:W0:Y:S01]  /*43d0*/  SHFL.IDX PT, R146, R169, R10, 0x1f ;  /* 0x00001f0aa9927589 */ /* 0x000e2200000e0000 */
[----:B------:R-:W1:Y:S08]  /*43e0*/  MUFU.EX2 R45, R45 ;  /* 0x0000002d002d7308 */ /* 0x000e700000000800 */
[----:B------:R-:W-:Y:S01]  /*43f0*/  MUFU.EX2 R48, R48 ;  /* 0x0000003000307308 */ /* 0x000fe20000000800 */
[----:B--2---:R-:W-:-:S07]  /*4400*/  FADD R40, R79, R40 ;  /* 0x000000284f287221 */ /* 0x004fce0000000000 */
[----:B------:R-:W2:Y:S01]  /*4410*/  MUFU.EX2 R49, R49 ;  /* 0x0000003100317308 */ /* 0x000ea20000000800 */
[----:B-1----:R-:W-:-:S07]  /*4420*/  F2FP.SATFINITE.E4M3.F32.PACK_AB_MERGE_C R25, R45, R44, RZ ;  /* 0x0000002c2d19723e */ /* 0x002fce00048070ff */
[----:B------:R1:W-:Y:S08]  /*4430*/  MUFU.EX2 R73, R24 ;  /* 0x0000001800497308 */ /* 0x0003f00000000800 */
[----:B------:R-:W3:Y:S01]  /*4440*/  MUFU.EX2 R76, R76 ;  /* 0x0000004c004c7308 */ /* 0x000ee20000000800 */
[----:B-1----:R-:W-:Y:S01]  /*4450*/  F2FP.SATFINITE.E4M3.F32.PACK_AB_MERGE_C R24, R70, R67, RZ ;  /* 0x000000434618723e */ /* 0x002fe200048070ff */
[----:B------:R-:W-:Y:S01]  /*4460*/  FADD R67, R67, R84 ;  /* 0x0000005443437221 */ /* 0x000fe20000000000 */
[----:B--2---:R-:W-:-:S02]  /*4470*/  F2FP.SATFINITE.E4M3.F32.PACK_AB_MERGE_C R26, R49, R48, RZ ;  /* 0x00000030311a723e */ /* 0x004fc400048070ff */
[----:B------:R-:W-:Y:S01]  /*4480*/  F2FP.SATFINITE.E4M3.F32.PACK_AB_MERGE_C R27, R74, R149, R24 ;  /* 0x000000954a1b723e */ /* 0x000fe20004807018 */
[----:B------:R-:W-:Y:S01]  /*4490*/  FADD R149, R149, R156 ;  /* 0x0000009c95957221 */ /* 0x000fe20000000000 */
[----:B------:R-:W-:Y:S01]  /*44a0*/  F2FP.SATFINITE.E4M3.F32.PACK_AB_MERGE_C R24, R72, R69, RZ ;  /* 0x000000454818723e */ /* 0x000fe200048070ff */
[----:B------:R-:W-:Y:S01]  /*44b0*/  MUFU.EX2 R77, R77 ;  /* 0x0000004d004d7308 */ /* 0x000fe20000000800 */
[----:B------:R-:W-:Y:S01]  /*44c0*/  FADD R70, R70, R67 ;  /* 0x0000004346467221 */ /* 0x000fe20000000000 */
[----:B------:R-:W-:-:S03]  /*44d0*/  FADD R74, R74, R149 ;  /* 0x000000954a4a7221 */ /* 0x000fc60000000000 */
[----:B------:R-:W-:-:S03]  /*44e0*/  FADD R69, R69, R70 ;  /* 0x0000004645457221 */ /* 0x000fc60000000000 */
[----:B------:R-:W1:Y:S01]  /*44f0*/  MUFU.EX2 R78, R78 ;  /* 0x0000004e004e7308 */ /* 0x000e620000000800 */
[----:B---3--:R-:W-:Y:S01]  /*4500*/  F2FP.SATFINITE.E4M3.F32.PACK_AB_MERGE_C R24, R76, R73, R24 ;  /* 0x000000494c18723e */ /* 0x008fe20004807018 */
[----:B------:R-:W-:Y:S01]  /*4510*/  FADD R73, R73, R74 ;  /* 0x0000004a49497221 */ /* 0x000fe20000000000 */
[----:B------:R-:W-:Y:S02]  /*4520*/  FADD R69, R72, R69 ;  /* 0x0000004548457221 */ /* 0x000fe40000000000 */
[----:B------:R-:W-:Y:S01]  /*4530*/  SEL R37, R27, R24, !P5 ;  /* 0x000000181b257207 */ /* 0x000fe20006800000 */
[----:B------:R-:W-:Y:S01]  /*4540*/  FADD R76, R76, R73 ;  /* 0x000000494c4c7221 */ /* 0x000fe20000000000 */
[----:B------:R-:W-:Y:S01]  /*4550*/  SEL R39, R24, R27, !P5 ;  /* 0x0000001b18277207 */ /* 0x000fe20006800000 */
[----:B------:R-:W-:Y:S01]  /*4560*/  MUFU.EX2 R80, R80 ;  /* 0x0000005000507308 */ /* 0x000fe20000000800 */
[----:B------:R-:W-:Y:S01]  /*4570*/  PRMT R24, R28, R16, R81 ;  /* 0x000000101c187216 */ /* 0x000fe20000000051 */
[----:B------:R-:W-:Y:S01]  /*4580*/  FADD R44, R44, R69 ;  /* 0x000000452c2c7221 */ /* 0x000fe20000000000 */
[----:B------:R-:W-:Y:S01]  /*4590*/  SHFL.IDX PT, R37, R37, R126, 0x1f ;  /* 0x00001f7e25257589 */ /* 0x000fe200000e0000 */
[----:B------:R-:W-:-:S02]  /*45a0*/  PRMT R27, R30, R15, R171 ;  /* 0x0000000f1e1b7216 */ /* 0x000fc400000000ab */
[----:B------:R-:W-:Y:S01]  /*45b0*/  FADD R45, R45, R44 ;  /* 0x0000002c2d2d7221 */ /* 0x000fe20000000000 */
[----:B------:R-:W-:Y:S01]  /*45c0*/  SHFL.IDX PT, R148, R39, R10, 0x1f ;  /* 0x00001f0a27947589 */ /* 0x000fe200000e0000 */
[----:B------:R-:W2:Y:S01]  /*45d0*/  MUFU.EX2 R75, R75 ;  /* 0x0000004b004b7308 */ /* 0x000ea20000000800 */
[----:B-1----:R-:W-:Y:S01]  /*45e0*/  F2FP.SATFINITE.E4M3.F32.PACK_AB_MERGE_C R25, R78, R77, R25 ;  /* 0x0000004d4e19723e */ /* 0x002fe20004807019 */
[----:B------:R-:W-:Y:S01]  /*45f0*/  FADD R77, R77, R76 ;  /* 0x0000004c4d4d7221 */ /* 0x000fe20000000000 */
[----:B------:R-:W-:-:S03]  /*4600*/  FADD R48, R48, R45 ;  /* 0x0000002d30307221 */ /* 0x000fc60000000000 */
[----:B------:R-:W-:Y:S01]  /*4610*/  FADD R77, R78, R77 ;  /* 0x0000004d4e4d7221 */ /* 0x000fe20000000000 */
[----:B------:R-:W-:Y:S01]  /*4620*/  FADD R48, R49, R48 ;  /* 0x0000003031307221 */ /* 0x000fe20000000000 */
[----:B------:R-:W1:Y:S04]  /*4630*/  MUFU.EX2 R145, R36 ;  /* 0x0000002400917308 */ /* 0x000e680000000800 */
[----:B------:R-:W3:Y:S04]  /*4640*/  SHFL.BFLY PT, R45, R48, 0x2, 0x1f ;  /* 0x0c401f00302d7f89 */ /* 0x000ee800000e0000 */
[----:B------:R-:W4:Y:S01]  /*4650*/  MUFU.EX2 R2, R2 ;  /* 0x0000000200027308 */ /* 0x000f220000000800 */
[----:B--2---:R-:W-:Y:S01]  /*4660*/  F2FP.SATFINITE.E4M3.F32.PACK_AB_MERGE_C R26, R75, R80, R26 ;  /* 0x000000504b1a723e */ /* 0x004fe2000480701a */
[----:B------:R-:W-:-:S03]  /*4670*/  FADD R80, R80, R77 ;  /* 0x0000004d50507221 */ /* 0x000fc60000000000 */
[----:B------:R-:W-:Y:S01]  /*4680*/  SEL R153, R25, R26, !P5 ;  /* 0x0000001a19997207 */ /* 0x000fe20006800000 */
[----:B------:R-:W-:Y:S01]  /*4690*/  FADD R80, R75, R80 ;  /* 0x000000504b507221 */ /* 0x000fe20000000000 */
[----:B------:R-:W-:Y:S02]  /*46a0*/  SEL R155, R26, R25, !P5 ;  /* 0x000000191a9b7207 */ /* 0x000fe40006800000 */
[----:B------:R-:W-:Y:S01]  /*46b0*/  PRMT R25, R28, R15, R81 ;  /* 0x0000000f1c197216 */ /* 0x000fe20000000051 */
[----:B------:R-:W-:Y:S01]  /*46c0*/  FMUL R81, R7, 1.4426950216293334961 ;  /* 0x3fb8aa3b07517820 */ /* 0x000fe20000400000 */
[----:B------:R-:W-:Y:S01]  /*46d0*/  FADD R7, -R66, R17 ;  /* 0x0000001142077221 */ /* 0x000fe20000000100 */
[----:B------:R-:W-:Y:S01]  /*46e0*/  SHFL.IDX PT, R153, R153, R126, 0x1f ;  /* 0x00001f7e99997589 */ /* 0x000fe200000e0000 */
[-C--:B------:R-:W-:Y:S01]  /*46f0*/  PRMT R26, R30, R16.reuse, R171 ;  /* 0x000000101e1a7216 */ /* 0x080fe200000000ab */
[-C--:B-1----:R-:W-:Y:S01]  /*4700*/  FMUL R106, R106, R145.reuse ;  /* 0x000000916a6a7220 */ /* 0x082fe20000400000 */
[----:B------:R-:W-:Y:S01]  /*4710*/  FMUL R7, R7, 1.4426950216293334961 ;  /* 0x3fb8aa3b07077820 */ /* 0x000fe20000400000 */
[----:B------:R-:W1:Y:S01]  /*4720*/  SHFL.IDX PT, R168, R155, R10, 0x1f ;  /* 0x00001f0a9ba87589 */ /* 0x000e6200000e0000 */
[----:B------:R-:W2:Y:S01]  /*4730*/  MUFU.EX2 R81, R81 ;  /* 0x0000005100517308 */ /* 0x000ea20000000800 */
[-C--:B------:R-:W-:Y:S01]  /*4740*/  PRMT R28, R157, R16.reuse, R32 ;  /* 0x000000109d1c7216 */ /* 0x080fe20000000020 */
[-C--:B------:R-:W-:Y:S01]  /*4750*/  FMUL R107, R107, R145.reuse ;  /* 0x000000916b6b7220 */ /* 0x080fe20000400000 */
[-CC-:B------:R-:W-:Y:S01]  /*4760*/  PRMT R30, R34, R16.reuse, R31.reuse ;  /* 0x00000010221e7216 */ /* 0x180fe2000000001f */
[----:B------:R-:W-:Y:S01]  /*4770*/  FMUL R110, R110, R145 ;  /* 0x000000916e6e7220 */ /* 0x000fe20000400000 */
[----:B------:R-:W-:Y:S01]  /*4780*/  PRMT R31, R34, R15, R31 ;  /* 0x0000000f221f7216 */ /* 0x000fe2000000001f */
[-C--:B------:R-:W-:Y:S01]  /*4790*/  FMUL R111, R111, R145.reuse ;  /* 0x000000916f6f7220 */ /* 0x080fe20000400000 */
[--C-:B------:R-:W-:Y:S01]  /*47a0*/  PRMT R32, R33, R16, R38.reuse ;  /* 0x0000001021207216 */ /* 0x100fe20000000026 */
[----:B------:R-:W5:Y:S01]  /*47b0*/  MUFU.EX2 R7, R7 ;  /* 0x0000000700077308 */ /* 0x000f620000000800 */
[-C--:B------:R-:W-:Y:S01]  /*47c0*/  FMUL R114, R114, R145.reuse ;  /* 0x0000009172727220 */ /* 0x080fe20000400000 */
[-C--:B------:R-:W-:Y:S01]  /*47d0*/  FMUL R115, R115, R145.reuse ;  /* 0x0000009173737220 */ /* 0x080fe20000400000 */
[-C--:B------:R-:W-:Y:S01]  /*47e0*/  FMUL R118, R118, R145.reuse ;  /* 0x0000009176767220 */ /* 0x080fe20000400000 */
[----:B------:R-:W-:Y:S01]  /*47f0*/  FMUL R119, R119, R145 ;  /* 0x0000009177777220 */ /* 0x000fe20000400000 */
[-C--:B----4-:R-:W-:Y:S01]  /*4800*/  FMUL R88, R88, R2.reuse ;  /* 0x0000000258587220 */ /* 0x090fe20000400000 */
[-C--:B------:R-:W-:Y:S01]  /*4810*/  FMUL R89, R89, R2.reuse ;  /* 0x0000000259597220 */ /* 0x080fe20000400000 */
[-C--:B------:R-:W-:Y:S01]  /*4820*/  FMUL R92, R92, R2.reuse ;  /* 0x000000025c5c7220 */ /* 0x080fe20000400000 */
[-C--:B------:R-:W-:Y:S01]  /*4830*/  FMUL R93, R93, R2.reuse ;  /* 0x000000025d5d7220 */ /* 0x080fe20000400000 */
[-C--:B--2---:R-:W-:Y:S01]  /*4840*/  FMUL R90, R90, R81.reuse ;  /* 0x000000515a5a7220 */ /* 0x084fe20000400000 */
[-C--:B------:R-:W-:Y:S01]  /*4850*/  FMUL R91, R91, R81.reuse ;  /* 0x000000515b5b7220 */ /* 0x080fe20000400000 */
[-C--:B------:R-:W-:Y:S01]  /*4860*/  FMUL R94, R94, R81.reuse ;  /* 0x000000515e5e7220 */ /* 0x080fe20000400000 */
[-C--:B------:R-:W-:Y:S01]  /*4870*/  FMUL R95, R95, R81.reuse ;  /* 0x000000515f5f7220 */ /* 0x080fe20000400000 */
[-C--:B------:R-:W-:Y:S01]  /*4880*/  FMUL R98, R98, R81.reuse ;  /* 0x0000005162627220 */ /* 0x080fe20000400000 */
[-C--:B------:R-:W-:Y:S01]  /*4890*/  FMUL R99, R99, R81.reuse ;  /* 0x0000005163637220 */ /* 0x080fe20000400000 */
[----:B------:R-:W-:Y:S01]  /*48a0*/  FMUL R102, R102, R81 ;  /* 0x0000005166667220 */ /* 0x000fe20000400000 */
[-C--:B------:R-:W-:Y:S01]  /*48b0*/  FMUL R96, R96, R2.reuse ;  /* 0x0000000260607220 */ /* 0x080fe20000400000 */
[-C--:B-----5:R-:W-:Y:S01]  /*48c0*/  FMUL R104, R104, R7.reuse ;  /* 0x0000000768687220 */ /* 0x0a0fe20000400000 */
[-C--:B------:R-:W-:Y:S01]  /*48d0*/  FMUL R105, R105, R7.reuse ;  /* 0x0000000769697220 */ /* 0x080fe20000400000 */
[-C--:B------:R-:W-:Y:S01]  /*48e0*/  FMUL R108, R108, R7.reuse ;  /* 0x000000076c6c7220 */ /* 0x080fe20000400000 */
[-C--:B------:R-:W-:Y:S01]  /*48f0*/  FMUL R109, R109, R7.reuse ;  /* 0x000000076d6d7220 */ /* 0x080fe20000400000 */
[-C--:B------:R-:W-:Y:S01]  /*4900*/  FMUL R112, R112, R7.reuse ;  /* 0x0000000770707220 */ /* 0x080fe20000400000 */
[-C--:B------:R-:W-:Y:S01]  /*4910*/  FMUL R113, R113, R7.reuse ;  /* 0x0000000771717220 */ /* 0x080fe20000400000 */
[-C--:B------:R-:W-:Y:S01]  /*4920*/  FMUL R116, R116, R7.reuse ;  /* 0x0000000774747220 */ /* 0x080fe20000400000 */
[----:B------:R-:W-:Y:S01]  /*4930*/  FMUL R117, R117, R7 ;  /* 0x0000000775757220 */ /* 0x000fe20000400000 */
[-C--:B------:R-:W-:Y:S01]  /*4940*/  FMUL R97, R97, R2.reuse ;  /* 0x0000000261617220 */ /* 0x080fe20000400000 */
[-C--:B------:R-:W-:Y:S01]  /*4950*/  FMUL R100, R100, R2.reuse ;  /* 0x0000000264647220 */ /* 0x080fe20000400000 */
[----:B------:R-:W-:Y:S01]  /*4960*/  FMUL R101, R101, R2 ;  /* 0x0000000265657220 */ /* 0x000fe20000400000 */
[----:B------:R-:W-:Y:S01]  /*4970*/  FMUL R103, R103, R81 ;  /* 0x0000005167677220 */ /* 0x000fe20000400000 */
[-C--:B------:R-:W-:Y:S01]  /*4980*/  PRMT R33, R33, R15.reuse, R38 ;  /* 0x0000000f21217216 */ /* 0x080fe20000000026 */
[----:B------:R-:W2:Y:S01]  /*4990*/  SHFL.BFLY PT, R17, R62, 0x2, 0x1f ;  /* 0x0c401f003e117f89 */ /* 0x000ea200000e0000 */
[-C--:B0-----:R-:W-:Y:S01]  /*49a0*/  PRMT R34, R35, R16.reuse, R146 ;  /* 0x0000001023227216 */ /* 0x081fe20000000092 */
[----:B---3--:R-:W-:Y:S01]  /*49b0*/  FADD R45, R48, R45 ;  /* 0x0000002d302d7221 */ /* 0x008fe20000000000 */
[-C--:B------:R-:W-:Y:S01]  /*49c0*/  PRMT R36, R37, R16.reuse, R148 ;  /* 0x0000001025247216 */ /* 0x080fe20000000094 */
[----:B------:R-:W0:Y:S01]  /*49d0*/  SHFL.BFLY PT, R43, R80, 0x2, 0x1f ;  /* 0x0c401f00502b7f89 */ /* 0x000e2200000e0000 */
[-C--:B------:R-:W-:Y:S01]  /*49e0*/  PRMT R35, R35, R15.reuse, R146 ;  /* 0x0000000f23237216 */ /* 0x080fe20000000092 */
[----:B------:R-:W-:Y:S01]  /*49f0*/  IMAD.U32 R48, RZ, RZ, UR6 ;  /* 0x00000006ff307e24 */ /* 0x000fe2000f8e00ff */
[----:B------:R-:W-:Y:S01]  /*4a00*/  PRMT R37, R37, R15, R148 ;  /* 0x0000000f25257216 */ /* 0x000fe20000000094 */
[----:B------:R-:W3:Y:S01]  /*4a10*/  SHFL.BFLY PT, R50, R45, 0x1, 0x1f ;  /* 0x0c201f002d327f89 */ /* 0x000ee200000e0000 */
[----:B-1----:R-:W-:-:S02]  /*4a20*/  PRMT R38, R153, R16, R168 ;  /* 0x0000001099267216 */ /* 0x002fc400000000a8 */
[----:B------:R-:W-:Y:S02]  /*4a30*/  PRMT R39, R153, R15, R168 ;  /* 0x0000000f99277216 */ /* 0x000fe400000000a8 */
[----:B------:R-:W-:Y:S02]  /*4a40*/  ISETP.GE.U32.AND.EX P0, PT, R48, RZ, PT, P0 ;  /* 0x000000ff3000720c */ /* 0x000fe40003f06100 */
[----:B------:R-:W-:-:S06]  /*4a50*/  WARPGROUP.ARRIVE ;  /* 0x00000000000079c5 */ /* 0x000fcc0000000000 */
[----:B------:R-:W-:Y:S01]  /*4a60*/  QGMMA.64x32x32.F32.E4M3.E4M3 R104, R24, gdesc[UR20], R104 ;  /* 0x0060001418687df3 */ /* 0x000fe20008700868 */
[----:B--2---:R-:W-:Y:S02]  /*4a70*/  FADD R41, R62, R17 ;  /* 0x000000113e297221 */ /* 0x004fe40000000000 */
[----:B------:R-:W1:Y:S01]  /*4a80*/  SHFL.BFLY PT, R17, R40, 0x1, 0x1f ;  /* 0x0c201f0028117f89 */ /* 0x000e6200000e0000 */
[----:B0-----:R-:W-:-:S03]  /*4a90*/  FADD R43, R80, R43 ;  /* 0x0000002b502b7221 */ /* 0x001fc60000000000 */
[----:B------:R-:W0:Y:S01]  /*4aa0*/  SHFL.BFLY PT, R42, R41, 0x1, 0x1f ;  /* 0x0c201f00292a7f89 */ /* 0x000e2200000e0000 */
[----:B---3--:R-:W-:-:S03]  /*4ab0*/  FADD R50, R45, R50 ;  /* 0x000000322d327221 */ /* 0x008fc60000000000 */
[----:B------:R-:W2:Y:S01]  /*4ac0*/  SHFL.BFLY PT, R44, R43, 0x1, 0x1f ;  /* 0x0c201f002b2c7f89 */ /* 0x000ea200000e0000 */
[----:B------:R-:W-:Y:S01]  /*4ad0*/  FFMA R144, R81, R144, R50 ;  /* 0x0000009051907223 */ /* 0x000fe20000000032 */
[----:B-1----:R-:W-:Y:S01]  /*4ae0*/  FADD R48, R40, R17 ;  /* 0x0000001128307221 */ /* 0x002fe20000000000 */
[----:B0-----:R-:W-:-:S03]  /*4af0*/  FADD R42, R41, R42 ;  /* 0x0000002a292a7221 */ /* 0x001fc60000000000 */
[----:B------:R-:W-:Y:S01]  /*4b00*/  FFMA R142, R7, R142, R48 ;  /* 0x0000008e078e7223 */ /* 0x000fe20000000030 */
[----:B------:R-:W-:Y:S02]  /*4b10*/  IMAD.MOV.U32 R7, RZ, RZ, R46 ;  /* 0x000000ffff077224 */ /* 0x000fe400078e002e */
[----:B--2---:R-:W-:Y:S01]  /*4b20*/  FADD R17, R43, R44 ;  /* 0x0000002c2b117221 */ /* 0x004fe20000000000 */
[----:B------:R-:W-:Y:S01]  /*4b30*/  FFMA R140, R145, R140, R42 ;  /* 0x0000008c918c7223 */ /* 0x000fe2000000002a */
[----:B------:R-:W-:Y:S02]  /*4b40*/  IMAD.MOV.U32 R145, RZ, RZ, R47 ;  /* 0x000000ffff917224 */ /* 0x000fe400078e002f */
[----:B------:R-:W-:Y:S01]  /*4b50*/  FFMA R143, R2, R143, R17 ;  /* 0x0000008f028f7223 */ /* 0x000fe20000000011 */
[----:B------:R-:W-:Y:S02]  /*4b60*/  IMAD.MOV.U32 R2, RZ, RZ, R65 ;  /* 0x000000ffff027224 */ /* 0x000fe400078e0041 */
[----:B------:R-:W-:Y:S01]  /*4b70*/  IMAD.MOV.U32 R17, RZ, RZ, R66 ;  /* 0x000000ffff117224 */ /* 0x000fe200078e0042 */
[----:B------:R-:W-:Y:S03]  /*4b80*/  QGMMA.64x32x32.F32.E4M3.E4M3 R104, R28, gdesc[UR16], R104 ;  /* 0x006000101c687df3 */ /* 0x000fe60008700868 */
[----:B------:R-:W-:Y:S03]  /*4b90*/  QGMMA.64x32x32.F32.E4M3.E4M3 R88, R32, gdesc[UR20], R88 ;  /* 0x0060001420587df3 */ /* 0x000fe60008700858 */
[----:B------:R-:W-:Y:S03]  /*4ba0*/  QGMMA.64x32x32.F32.E4M3.E4M3 R88, R36, gdesc[UR16], R88, gsb0 ;  /* 0x0060001024587df3 */ /* 0x000fe60008000858 */
[----:B------:R-:W-:-:S02]  /*4bb0*/  WARPGROUP.DEPBAR.LE gsb0, 0x0 ;  /* 0x00008000000079c5 */ /* 0x000fc40000010000 */
[----:B------:R-:W-:Y:S05]  /*4bc0*/  @!P0 BRA `(.L_x_1) ;  /* 0xffffffc800748947 */ /* 0x000fea000383ffff */
.L_x_0:
[----:B------:R-:W-:Y:S01]  /*4bd0*/  IMAD.SHL.U32 R2, R6, 0x10, RZ ;  /* 0x0000001006027824 */ /* 0x000fe200078e00ff */
[----:B------:R-:W-:Y:S01]  /*4be0*/  FSETP.GT.AND P3, PT, |R144|, 8.50705917302346158658e+37, PT ;  /* 0x7e8000009000780b */ /* 0x000fe20003f64200 */
[C---:B------:R-:W-:Y:S01]  /*4bf0*/  IMAD.SHL.U32 R3, R6.reuse, 0x80, RZ ;  /* 0x0000008006037824 */ /* 0x040fe200078e00ff */
[----:B------:R-:W-:Y:S01]  /*4c00*/  SHF.R.U32.HI R10, RZ, 0x1, R6 ;  /* 0x00000001ff0a7819 */ /* 0x000fe20000011606 */
[----:B------:R-:W-:Y:S01]  /*4c10*/  IMAD.SHL.U32 R7, R6, 0x8, RZ ;  /* 0x0000000806077824 */ /* 0x000fe200078e00ff */
[----:B------:R-:W-:Y:S01]  /*4c20*/  LOP3.LUT R2, R2, 0xf0, RZ, 0xc0, !PT ;  /* 0x000000f002027812 */ /* 0x000fe200078ec0ff */
[----:B------:R-:W-:Y:S01]  /*4c30*/  IMAD.SHL.U32 R9, R6, 0x4, RZ ;  /* 0x0000000406097824 */ /* 0x000fe200078e00ff */
[----:B------:R-:W-:Y:S01]  /*4c40*/  LOP3.LUT R3, R3, 0x800, RZ, 0xc0, !PT ;  /* 0x0000080003037812 */ /* 0x000fe200078ec0ff */
[----:B------:R-:W-:Y:S01]  /*4c50*/  FMUL R12, R93, 0.25 ;  /* 0x3e8000005d0c7820 */ /* 0x000fe20000400000 */
[----:B------:R-:W-:Y:S01]  /*4c60*/  LOP3.LUT R8, R7, 0x38, RZ, 0xc0, !PT ;  /* 0x0000003807087812 */ /* 0x000fe200078ec0ff */
[----:B------:R-:W-:Y:S01]  /*4c70*/  IMAD.MOV.U32 R40, RZ, RZ, 0x3dc6b27f ;  /* 0x3dc6b27fff287424 */ /* 0x000fe200078e00ff */
[----:B------:R-:W-:Y:S01]  /*4c80*/  IADD3 R7, R3, UR7, R2 ;  /* 0x0000000703077c10 */ /* 0x000fe2000fffe002 */
[----:B------:R-:W-:Y:S01]  /*4c90*/  FMUL R3, R102, 0.25 ;  /* 0x3e80000066037820 */ /* 0x000fe20000400000 */
[----:B------:R-:W-:Y:S01]  /*4ca0*/  LOP3.LUT R9, R9, 0x3c0, RZ, 0xc0, !PT ;  /* 0x000003c009097812 */ /* 0x000fe200078ec0ff */
[----:B------:R-:W-:Y:S01]  /*4cb0*/  BAR.SYNC.DEFER_BLOCKING 0x0 ;  /* 0x0000000000007b1d */ /* 0x000fe20000010000 */
[----:B------:R-:W-:Y:S01]  /*4cc0*/  LOP3.LUT R2, R10, 0x4, RZ, 0xc0, !PT ;  /* 0x000000040a027812 */ /* 0x000fe200078ec0ff */
[----:B------:R-:W-:Y:S01]  /*4cd0*/  IMAD R4, R4, 0x8, R7 ;  /* 0x0000000804047824 */ /* 0x000fe200078e0207 */
[----:B------:R-:W-:Y:S01]  /*4ce0*/  FSEL R102, R3, R102, P3 ;  /* 0x0000006603667208 */ /* 0x000fe20001800000 */
[----:B------:R-:W-:Y:S01]  /*4cf0*/  FMUL R3, R98, 0.25 ;  /* 0x3e80000062037820 */ /* 0x000fe20000400000 */
[----:B------:R-:W-:Y:S01]  /*4d00*/  IADD3 R9, R9, UR7, R8 ;  /* 0x0000000709097c10 */ /* 0x000fe2000fffe008 */
[----:B------:R-:W-:Y:S01]  /*4d10*/  FMUL R8, R103, 0.25 ;  /* 0x3e80000067087820 */ /* 0x000fe20000400000 */
[----:B------:R-:W-:Y:S01]  /*4d20*/  FMUL R7, R94, 0.25 ;  /* 0x3e8000005e077820 */ /* 0x000fe20000400000 */
[----:B------:R-:W-:Y:S01]  /*4d30*/  FMUL R10, R99, 0.25 ;  /* 0x3e800000630a7820 */ /* 0x000fe20000400000 */
[----:B------:R-:W-:Y:S01]  /*4d40*/  FSEL R98, R3, R98, P3 ;  /* 0x0000006203627208 */ /* 0x000fe20001800000 */
        /* <DEDUP_REMOVED lines=9> */
[----:B------:R-:W-:Y:S01]  /*4de0*/  FSETP.GT.AND P1, PT, |R143|, 8.50705917302346158658e+37, PT ;  /* 0x7e8000008f00780b */ /* 0x000fe20003f24200 */
[----:B------:R-:W-:Y:S01]  /*4df0*/  IMAD.IADD R2, R2, 0x1, R9 ;  /* 0x0000000102027824 */ /* 0x000fe200078e0209 */
        /* <DEDUP_REMOVED lines=27> */
[----:B------:R-:W-:Y:S01]  /*4fb0*/  ULDC.64 UR4, c[0x0][0x270] ;  /* 0x00009c0000047ab9 */ /* 0x000fe20000000a00 */
        /* <DEDUP_REMOVED lines=13> */
[----:B------:R-:W-:Y:S01]  /*5090*/  FMUL R3, R142, 8388608 ;  /* 0x4b0000008e037820 */ /* 0x000fe20000400000 */
[----:B------:R-:W-:Y:S01]  /*50a0*/  FSEL R35, R7, R108, P2 ;  /* 0x0000006c07237208 */ /* 0x000fe20001000000 */
[----:B------:R-:W-:Y:S01]  /*50b0*/  FMUL R7, R140, 8388608 ;  /* 0x4b0000008c077820 */ /* 0x000fe20000400000 */
[----:B------:R-:W-:Y:S01]  /*50c0*/  FSEL R109, R8, R109, P2 ;  /* 0x0000006d086d7208 */ /* 0x000fe20001000000 */
[----:B------:R-:W-:Y:S01]  /*50d0*/  FMUL R8, R143, 8388608 ;  /* 0x4b0000008f087820 */ /* 0x000fe20000400000 */
[----:B------:R-:W-:Y:S01]  /*50e0*/  FSETP.GEU.AND P5, PT, R142, 1.175494350822287508e-38, PT ;  /* 0x008000008e00780b */ /* 0x000fe20003fae000 */
[----:B------:R-:W-:Y:S01]  /*50f0*/  UIMAD UR4, UR16, UR4, URZ ;  /* 0x00000004100472a4 */ /* 0x000fe2000f8e023f */
[----:B------:R-:W-:-:S02]  /*5100*/  FSETP.GEU.AND P6, PT, R140, 1.175494350822287508e-38, PT ;  /* 0x008000008c00780b */ /* 0x000fc40003fce000 */
[----:B------:R-:W-:Y:S01]  /*5110*/  FSEL R113, R10, R113, P2 ;  /* 0x000000710a717208 */ /* 0x000fe20001000000 */
[----:B------:R-:W-:Y:S01]  /*5120*/  FMUL R10, R105, 0.25 ;  /* 0x3e800000690a7820 */ /* 0x000fe20000400000 */
[----:B------:R-:W-:Y:S02]  /*5130*/  FSETP.GEU.AND P4, PT, R143, 1.175494350822287508e-38, PT ;  /* 0x008000008f00780b */ /* 0x000fe40003f8e000 */
[----:B------:R-:W-:Y:S02]  /*5140*/  FSEL R37, R9, R104, P2 ;  /* 0x0000006809257208 */ /* 0x000fe40001000000 */
[----:B------:R-:W-:Y:S02]  /*5150*/  FSEL R41, R3, R142, !P5 ;  /* 0x0000008e03297208 */ /* 0x000fe40006800000 */
[----:B------:R-:W-:Y:S02]  /*5160*/  FSEL R43, R7, R140, !P6 ;  /* 0x0000008c072b7208 */ /* 0x000fe40007000000 */
[----:B------:R-:W-:Y:S01]  /*5170*/  FSEL R9, RZ, -23, P6 ;  /* 0xc1b80000ff097808 */ /* 0x000fe20003000000 */
[----:B------:R-:W-:Y:S01]  /*5180*/  VIADD R7, R41, 0xc0cafb0d ;  /* 0xc0cafb0d29077836 */ /* 0x000fe20000000000 */
[----:B------:R-:W-:-:S02]  /*5190*/  FSETP.GEU.AND P6, PT, |R144|, 1.175494350822287508e-38, PT ;  /* 0x008000009000780b */ /* 0x000fc40003fce200 */
[----:B------:R-:W-:Y:S01]  /*51a0*/  FSEL R45, R8, R143, !P4 ;  /* 0x0000008f082d7208 */ /* 0x000fe20006000000 */
[----:B------:R-:W-:Y:S01]  /*51b0*/  VIADD R8, R43, 0xc0cafb0d ;  /* 0xc0cafb0d2b087836 */ /* 0x000fe20000000000 */
[----:B------:R-:W-:Y:S02]  /*51c0*/  FSEL R11, RZ, -23, P4 ;  /* 0xc1b80000ff0b7808 */ /* 0x000fe40002000000 */
[C---:B------:R-:W-:Y:S01]  /*51d0*/  FSETP.GEU.AND P4, PT, |R143|.reuse, 1.175494350822287508e-38, PT ;  /* 0x008000008f00780b */ /* 0x040fe20003f8e200 */
[----:B------:R-:W-:Y:S01]  /*51e0*/  @P1 FMUL R143, R143, 0.25 ;  /* 0x3e8000008f8f1820 */ /* 0x000fe20000400000 */
[----:B------:R-:W-:Y:S01]  /*51f0*/  FSEL R105, R10, R105, P2 ;  /* 0x000000690a697208 */ /* 0x000fe20001000000 */
[C---:B------:R-:W-:Y:S01]  /*5200*/  FMUL R10, R144.reuse, 8388608 ;  /* 0x4b000000900a7820 */ /* 0x040fe20000400000 */
[----:B------:R-:W-:Y:S02]  /*5210*/  FSEL R3, RZ, -23, P5 ;  /* 0xc1b80000ff037808 */ /* 0x000fe40002800000 */
[----:B------:R-:W-:Y:S01]  /*5220*/  FSETP.GEU.AND P5, PT, R144, 1.175494350822287508e-38, PT ;  /* 0x008000009000780b */ /* 0x000fe20003fae000 */
[----:B------:R-:W-:Y:S01]  /*5230*/  @!P6 FMUL R20, R20, 16777216 ;  /* 0x4b8000001414e820 */ /* 0x000fe20000400000 */
[----:B------:R-:W-:Y:S01]  /*5240*/  LOP3.LUT R7, R7, 0xff800000, RZ, 0xc0, !PT ;  /* 0xff80000007077812 */ /* 0x000fe200078ec0ff */
[----:B------:R-:W-:Y:S01]  /*5250*/  @!P6 FMUL R102, R102, 16777216 ;  /* 0x4b8000006666e820 */ /* 0x000fe20000400000 */
[----:B------:R-:W-:Y:S01]  /*5260*/  FSEL R42, R10, R144, !P5 ;  /* 0x000000900a2a7208 */ /* 0x000fe20006800000 */
[----:B------:R-:W-:Y:S01]  /*5270*/  @P3 FMUL R144, R144, 0.25 ;  /* 0x3e80000090903820 */ /* 0x000fe20000400000 */
[----:B------:R-:W-:Y:S01]  /*5280*/  LOP3.LUT R10, R8, 0xff800000, RZ, 0xc0, !PT ;  /* 0xff800000080a7812 */ /* 0x000fe200078ec0ff */
[----:B------:R-:W-:Y:S01]  /*5290*/  @!P4 FMUL R143, R143, 16777216 ;  /* 0x4b8000008f8fc820 */ /* 0x000fe20000400000 */
[----:B------:R-:W-:Y:S01]  /*52a0*/  FSEL R93, R12, R93, P1 ;  /* 0x0000005d0c5d7208 */ /* 0x000fe20000800000 */
[----:B------:R-:W-:Y:S01]  /*52b0*/  FMUL R12, R107, 0.25 ;  /* 0x3e8000006b0c7820 */ /* 0x000fe20000400000 */
[----:B------:R-:W-:Y:S01]  /*52c0*/  I2FP.F32.S32 R8, R7 ;  /* 0x0000000700087245 */ /* 0x000fe20000201400 */
[----:B------:R-:W-:Y:S01]  /*52d0*/  @!P6 FMUL R144, R144, 16777216 ;  /* 0x4b8000009090e820 */ /* 0x000fe20000400000 */
[----:B------:R-:W-:Y:S01]  /*52e0*/  FSETP.GEU.AND P3, PT, |R140|, 1.175494350822287508e-38, PT ;  /* 0x008000008c00780b */ /* 0x000fe20003f6e200 */
[----:B------:R-:W-:Y:S01]  /*52f0*/  VIADD R13, R42, 0xc0cafb0d ;  /* 0xc0cafb0d2a0d7836 */ /* 0x000fe20000000000 */
[----:B------:R-:W-:Y:S01]  /*5300*/  FSEL R36, R12, R107, P0 ;  /* 0x0000006b0c247208 */ /* 0x000fe20000000000 */
[----:B------:R-:W0:Y:S01]  /*5310*/  MUFU.RCP R19, R144 ;  /* 0x0000009000137308 */ /* 0x000e220000001000 */
[----:B------:R-:W-:Y:S01]  /*5320*/  FFMA.FTZ R3, R8, 1.1920928955078125e-07, R3 ;  /* 0x3400000008037823 */ /* 0x000fe20000010003 */
[----:B------:R-:W-:Y:S01]  /*5330*/  VIADD R12, R45, 0xc0cafb0d ;  /* 0xc0cafb0d2d0c7836 */ /* 0x000fe20000000000 */
[----:B------:R-:W-:Y:S01]  /*5340*/  FSETP.GEU.AND P1, PT, |R142|, 1.175494350822287508e-38, PT ;  /* 0x008000008e00780b */ /* 0x000fe20003f2e200 */
[----:B------:R-:W-:Y:S01]  /*5350*/  @P0 FMUL R140, R140, 0.25 ;  /* 0x3e8000008c8c0820 */ /* 0x000fe20000400000 */
[----:B------:R-:W-:Y:S01]  /*5360*/  LOP3.LUT R17, R13, 0xff800000, RZ, 0xc0, !PT ;  /* 0xff8000000d117812 */ /* 0x000fe200078ec0ff */
[----:B------:R-:W-:Y:S01]  /*5370*/  @P2 FMUL R142, R142, 0.25 ;  /* 0x3e8000008e8e2820 */ /* 0x000fe20000400000 */
[----:B------:R-:W-:Y:S01]  /*5380*/  LOP3.LUT R14, R12, 0xff800000, RZ, 0xc0, !PT ;  /* 0xff8000000c0e7812 */ /* 0x000fe200078ec0ff */
[----:B------:R-:W1:Y:S01]  /*5390*/  MUFU.RCP R8, R143 ;  /* 0x0000008f00087308 */ /* 0x000e620000001000 */
[----:B------:R-:W-:Y:S01]  /*53a0*/  FSEL R15, RZ, -23, P5 ;  /* 0xc1b80000ff0f7808 */ /* 0x000fe20002800000 */
[----:B------:R-:W-:Y:S01]  /*53b0*/  @!P6 FMUL R22, R22, 16777216 ;  /* 0x4b8000001616e820 */ /* 0x000fe20000400000 */
[----:B------:R-:W-:Y:S01]  /*53c0*/  I2FP.F32.S32 R12, R10 ;  /* 0x0000000a000c7245 */ /* 0x000fe20000201400 */
[----:B------:R-:W-:Y:S01]  /*53d0*/  @!P6 FMUL R98, R98, 16777216 ;  /* 0x4b8000006262e820 */ /* 0x000fe20000400000 */
[----:B------:R-:W-:Y:S01]  /*53e0*/  I2FP.F32.S32 R16, R14 ;  /* 0x0000000e00107245 */ /* 0x000fe20000201400 */
[----:B------:R-:W-:Y:S01]  /*53f0*/  @!P6 FMUL R24, R24, 16777216 ;  /* 0x4b8000001818e820 */ /* 0x000fe20000400000 */
[----:B------:R-:W-:Y:S01]  /*5400*/  I2FP.F32.S32 R18, R17 ;  /* 0x0000001100127245 */ /* 0x000fe20000201400 */
[----:B------:R-:W-:Y:S01]  /*5410*/  @!P6 FMUL R94, R94, 16777216 ;  /* 0x4b8000005e5ee820 */ /* 0x000fe20000400000 */
        /* <DEDUP_REMOVED lines=12> */
[----:B------:R-:W-:Y:S01]  /*54e0*/  FFMA.FTZ R13, R12, 1.1920928955078125e-07, R9 ;  /* 0x340000000c0d7823 */ /* 0x000fe20000010009 */
[----:B------:R-:W-:Y:S01]  /*54f0*/  FFMA.FTZ R16, R16, 1.1920928955078125e-07, R11 ;  /* 0x3400000010107823 */ /* 0x000fe2000001000b */
[----:B------:R-:W-:Y:S01]  /*5500*/  FFMA.FTZ R18, R18, 1.1920928955078125e-07, R15 ;  /* 0x3400000012127823 */ /* 0x000fe2000001000f */
[C---:B0-----:R-:W-:Y:S01]  /*5510*/  FMUL R20, R19.reuse, R20 ;  /* 0x0000001413147220 */ /* 0x041fe20000400000 */
[C---:B------:R-:W-:Y:S01]  /*5520*/  FMUL R9, R19.reuse, R102 ;  /* 0x0000006613097220 */ /* 0x040fe20000400000 */
[C---:B------:R-:W-:Y:S01]  /*5530*/  FMUL R22, R19.reuse, R22 ;  /* 0x0000001613167220 */ /* 0x040fe20000400000 */
[C---:B------:R-:W-:Y:S01]  /*5540*/  FMUL R23, R19.reuse, R98 ;  /* 0x0000006213177220 */ /* 0x040fe20000400000 */
[C---:B------:R-:W-:Y:S01]  /*5550*/  FMUL R11, R19.reuse, R24 ;  /* 0x00000018130b7220 */ /* 0x040fe20000400000 */
[C---:B------:R-:W-:Y:S01]  /*5560*/  FMUL R94, R19.reuse, R94 ;  /* 0x0000005e135e7220 */ /* 0x040fe20000400000 */
[C---:B------:R-:W-:Y:S01]  /*5570*/  FMUL R15, R19.reuse, R26 ;  /* 0x0000001a130f7220 */ /* 0x040fe20000400000 */
[----:B------:R-:W-:Y:S01]  /*5580*/  FMUL R90, R19, R90 ;  /* 0x0000005a135a7220 */ /* 0x000fe20000400000 */
[C---:B-1----:R-:W-:Y:S01]  /*5590*/  FMUL R101, R8.reuse, R101 ;  /* 0x0000006508657220 */ /* 0x042fe20000400000 */
[----:B------:R-:W0:Y:S01]  /*55a0*/  MUFU.RCP R19, R140 ;  /* 0x0000008c00137308 */ /* 0x000e220000001000 */
[C---:B------:R-:W-:Y:S01]  /*55b0*/  FMUL R12, R8.reuse, R21 ;  /* 0x00000015080c7220 */ /* 0x040fe20000400000 */
[C---:B------:R-:W-:Y:S01]  /*55c0*/  FMUL R97, R8.reuse, R97 ;  /* 0x0000006108617220 */ /* 0x040fe20000400000 */
[C---:B------:R-:W-:Y:S01]  /*55d0*/  FMUL R24, R8.reuse, R25 ;  /* 0x0000001908187220 */ /* 0x040fe20000400000 */
[C---:B------:R-:W-:Y:S01]  /*55e0*/  FMUL R93, R8.reuse, R93 ;  /* 0x0000005d085d7220 */ /* 0x040fe20000400000 */
[C---:B------:R-:W-:Y:S01]  /*55f0*/  FMUL R26, R8.reuse, R27 ;  /* 0x0000001b081a7220 */ /* 0x040fe20000400000 */
[C---:B------:R-:W-:Y:S01]  /*5600*/  FMUL R89, R8.reuse, R89 ;  /* 0x0000005908597220 */ /* 0x040fe20000400000 */
[----:B------:R-:W-:Y:S01]  /*5610*/  FMUL R28, R8, R29 ;  /* 0x0000001d081c7220 */ /* 0x000fe20000400000 */
[----:B------:R-:W-:Y:S01]  /*5620*/  IMAD.IADD R7, R41, 0x1, -R7 ;  /* 0x0000000129077824 */ /* 0x000fe200078e0a07 */
[----:B------:R-:W1:Y:S01]  /*5630*/  MUFU.RCP R8, R142 ;  /* 0x0000008e00087308 */ /* 0x000e620000001000 */
        /* <DEDUP_REMOVED lines=11> */
[----:B------:R-:W-:Y:S01]  /*56f0*/  FADD R7, R7, -1 ;  /* 0xbf80000007077421 */ /* 0x000fe20000000000 */
[----:B------:R-:W-:Y:S01]  /*5700*/  @!P3 FMUL R30, R30, 16777216 ;  /* 0x4b8000001e1eb820 */ /* 0x000fe20000400000 */
[----:B------:R-:W-:Y:S01]  /*5710*/  @!P3 FMUL R118, R118, 16777216 ;  /* 0x4b8000007676b820 */ /* 0x000fe20000400000 */
[----:B------:R-:W-:Y:S01]  /*5720*/  @!P3 FMUL R114, R114, 16777216 ;  /* 0x4b8000007272b820 */ /* 0x000fe20000400000 */
[----:B------:R-:W-:Y:S01]  /*5730*/  @!P3 FMUL R110, R110, 16777216 ;  /* 0x4b8000006e6eb820 */ /* 0x000fe20000400000 */
[----:B------:R-:W-:Y:S01]  /*5740*/  @!P3 FMUL R106, R106, 16777216 ;  /* 0x4b8000006a6ab820 */ /* 0x000fe20000400000 */
[C---:B0-----:R-:W-:Y:S01]  /*5750*/  FMUL R25, R19.reuse, R32 ;  /* 0x0000002013197220 */ /* 0x041fe20000400000 */
[C---:B------:R-:W-:Y:S01]  /*5760*/  FMUL R27, R19.reuse, R34 ;  /* 0x00000022131b7220 */ /* 0x040fe20000400000 */
[----:B------:R-:W-:Y:S01]  /*5770*/  FMUL R29, R19, R36 ;  /* 0x00000024131d7220 */ /* 0x000fe20000400000 */
[C---:B-1----:R-:W-:Y:S01]  /*5780*/  FMUL R117, R8.reuse, R117 ;  /* 0x0000007508757220 */ /* 0x042fe20000400000 */
[C---:B------:R-:W-:Y:S01]  /*5790*/  FMUL R32, R8.reuse, R31 ;  /* 0x0000001f08207220 */ /* 0x040fe20000400000 */
[C---:B------:R-:W-:Y:S01]  /*57a0*/  FMUL R113, R8.reuse, R113 ;  /* 0x0000007108717220 */ /* 0x040fe20000400000 */
[C---:B------:R-:W-:Y:S01]  /*57b0*/  FMUL R109, R8.reuse, R109 ;  /* 0x0000006d086d7220 */ /* 0x040fe20000400000 */
[C---:B------:R-:W-:Y:S01]  /*57c0*/  FMUL R36, R8.reuse, R35 ;  /* 0x0000002308247220 */ /* 0x040fe20000400000 */
[C---:B------:R-:W-:Y:S01]  /*57d0*/  FMUL R34, R8.reuse, R33 ;  /* 0x0000002108227220 */ /* 0x040fe20000400000 */
[C---:B------:R-:W-:Y:S01]  /*57e0*/  FMUL R105, R8.reuse, R105 ;  /* 0x0000006908697220 */ /* 0x040fe20000400000 */
[----:B------:R-:W-:Y:S01]  /*57f0*/  FMUL R38, R8, R37 ;  /* 0x0000002508267220 */ /* 0x000fe20000400000 */
[----:B------:R-:W-:Y:S01]  /*5800*/  FFMA.FTZ R8, R7, R40, -0.16845393180847167969 ;  /* 0xbe2c7f3007087423 */ /* 0x000fe20000010028 */
[----:B------:R-:W-:-:S02]  /*5810*/  IMAD.IADD R10, R43, 0x1, -R10 ;  /* 0x000000012b0a7824 */ /* 0x000fc400078e0a0a */
[C---:B------:R-:W-:Y:S01]  /*5820*/  FMUL R30, R19.reuse, R30 ;  /* 0x0000001e131e7220 */ /* 0x040fe20000400000 */
[C---:B------:R-:W-:Y:S01]  /*5830*/  FMUL R21, R19.reuse, R118 ;  /* 0x0000007613157220 */ /* 0x040fe20000400000 */
[C---:B------:R-:W-:Y:S01]  /*5840*/  FMUL R114, R19.reuse, R114 ;  /* 0x0000007213727220 */ /* 0x040fe20000400000 */
[C---:B------:R-:W-:Y:S01]  /*5850*/  FMUL R110, R19.reuse, R110 ;  /* 0x0000006e136e7220 */ /* 0x040fe20000400000 */
[----:B------:R-:W-:Y:S01]  /*5860*/  FMUL R106, R19, R106 ;  /* 0x0000006a136a7220 */ /* 0x000fe20000400000 */
[----:B------:R-:W-:Y:S01]  /*5870*/  F2FP.SATFINITE.E4M3.F32.PACK_AB_MERGE_C R11, R11, R94, RZ ;  /* 0x0000005e0b0b723e */ /* 0x000fe200048070ff */
[----:B------:R-:W-:Y:S01]  /*5880*/  FFMA.FTZ R8, R7, R8, 0.1716887056827545166 ;  /* 0x3e2fcf2a07087423 */ /* 0x000fe20000010008 */
[----:B------:R-:W-:Y:S01]  /*5890*/  F2FP.SATFINITE.E4M3.F32.PACK_AB_MERGE_C R19, R20, R9, RZ ;  /* 0x000000091413723e */ /* 0x000fe200048070ff */
[----:B------:R-:W-:Y:S02]  /*58a0*/  IMAD.IADD R9, R45, 0x1, -R14 ;  /* 0x000000012d097824 */ /* 0x000fe400078e0a0e */
[----:B------:R-:W-:Y:S01]  /*58b0*/  FADD R14, R10, -1 ;  /* 0xbf8000000a0e7421 */ /* 0x000fe20000000000 */
[----:B------:R-:W-:Y:S01]  /*58c0*/  F2FP.SATFINITE.E4M3.F32.PACK_AB_MERGE_C R39, R15, R90, R11 ;  /* 0x0000005a0f27723e */ /* 0x000fe2000480700b */
[----:B------:R-:W-:Y:S01]  /*58d0*/  FFMA.FTZ R8, R7, R8, -0.17900948226451873779 ;  /* 0xbe374e4307087423 */ /* 0x000fe20000010008 */
[----:B------:R-:W-:Y:S01]  /*58e0*/  FADD R15, R9, -1 ;  /* 0xbf800000090f7421 */ /* 0x000fe20000000000 */
[----:B------:R-:W-:Y:S01]  /*58f0*/  FFMA.FTZ R9, R14, R40, -0.16845393180847167969 ;  /* 0xbe2c7f300e097423 */ /* 0x000fe20000010028 */
[----:B------:R-:W-:Y:S01]  /*5900*/  F2FP.SATFINITE.E4M3.F32.PACK_AB_MERGE_C R36, R109, R36, RZ ;  /* 0x000000246d24723e */ /* 0x000fe200048070ff */
[----:B------:R-:W-:Y:S01]  /*5910*/  FFMA.FTZ R8, R7, R8, 0.20512372255325317383 ;  /* 0x3e520bf407087423 */ /* 0x000fe20000010008 */
[----:B------:R-:W-:Y:S01]  /*5920*/  F2FP.SATFINITE.E4M3.F32.PACK_AB_MERGE_C R27, R27, R110, RZ ;  /* 0x0000006e1b1b723e */ /* 0x000fe200048070ff */
[----:B------:R-:W-:Y:S01]  /*5930*/  IMAD.IADD R17, R42, 0x1, -R17 ;  /* 0x000000012a117824 */ /* 0x000fe200078e0a11 */
[----:B------:R-:W-:Y:S01]  /*5940*/  F2FP.SATFINITE.E4M3.F32.PACK_AB_MERGE_C R26, R93, R26, RZ ;  /* 0x0000001a5d1a723e */ /* 0x000fe200048070ff */
[----:B------:R-:W-:Y:S01]  /*5950*/  FFMA.FTZ R10, R15, R40, -0.16845393180847167969 ;  /* 0xbe2c7f300f0a7423 */ /* 0x000fe20000010028 */
[C---:B------:R-:W-:Y:S01]  /*5960*/  FFMA.FTZ R9, R14.reuse, R9, 0.1716887056827545166 ;  /* 0x3e2fcf2a0e097423 */ /* 0x040fe20000010009 */
[----:B------:R-:W-:Y:S01]  /*5970*/  F2FP.SATFINITE.E4M3.F32.PACK_AB_MERGE_C R36, R105, R38, R36 ;  /* 0x000000266924723e */ /* 0x000fe20004807024 */
[----:B------:R-:W-:Y:S01]  /*5980*/  FFMA.FTZ R8, R7, R8, -0.24046532809734344482 ;  /* 0xbe763c8b07087423 */ /* 0x000fe20000010008 */
[----:B------:R-:W-:Y:S01]  /*5990*/  F2FP.SATFINITE.E4M3.F32.PACK_AB_MERGE_C R37, R29, R106, R27 ;  /* 0x0000006a1d25723e */ /* 0x000fe2000480701b */
[----:B------:R-:W-:Y:S01]  /*59a0*/  FADD R17, R17, -1 ;  /* 0xbf80000011117421 */ /* 0x000fe20000000000 */
[----:B------:R-:W-:Y:S01]  /*59b0*/  F2FP.SATFINITE.E4M3.F32.PACK_AB_MERGE_C R38, R89, R28, R26 ;  /* 0x0000001c5926723e */ /* 0x000fe2000480701a */
[----:B------:R-:W-:Y:S01]  /*59c0*/  FFMA.FTZ R10, R15, R10, 0.1716887056827545166 ;  /* 0x3e2fcf2a0f0a7423 */ /* 0x000fe2000001000a */
[C---:B------:R-:W-:Y:S01]  /*59d0*/  FFMA.FTZ R9, R14.reuse, R9, -0.17900948226451873779 ;  /* 0xbe374e430e097423 */ /* 0x040fe20000010009 */
[----:B------:R-:W-:Y:S01]  /*59e0*/  F2FP.SATFINITE.E4M3.F32.PACK_AB_MERGE_C R101, R101, R12, RZ ;  /* 0x0000000c6565723e */ /* 0x000fe200048070ff */
[----:B------:R-:W-:Y:S01]  /*59f0*/  FFMA.FTZ R8, R7, R8, 0.28857114911079406738 ;  /* 0x3e93bf9907087423 */ /* 0x000fe20000010008 */
[----:B------:R-:W-:Y:S01]  /*5a00*/  FFMA.FTZ R12, R17, R40, -0.16845393180847167969 ;  /* 0xbe2c7f30110c7423 */ /* 0x000fe20000010028 */
[----:B------:R-:W-:Y:S01]  /*5a10*/  FFMA.FTZ R10, R15, R10, -0.17900948226451873779 ;  /* 0xbe374e430f0a7423 */ /* 0x000fe2000001000a */
[C---:B------:R-:W-:Y:S01]  /*5a20*/  FFMA.FTZ R9, R14.reuse, R9, 0.20512372255325317383 ;  /* 0x3e520bf40e097423 */ /* 0x040fe20000010009 */
[----:B------:R-:W-:Y:S01]  /*5a30*/  STSM.16.M88.4 [R4], R36 ;  /* 0x0000002404007844 */ /* 0x000fe20000000200 */
[----:B------:R-:W-:Y:S01]  /*5a40*/  FFMA.FTZ R8, R7, R8, -0.36067417263984680176 ;  /* 0xbeb8aa4907087423 */ /* 0x000fe20000010008 */
[----:B------:R-:W-:Y:S01]  /*5a50*/  FFMA.FTZ R12, R17, R12, 0.1716887056827545166 ;  /* 0x3e2fcf2a110c7423 */ /* 0x000fe2000001000c */
[----:B------:R-:W-:Y:S01]  /*5a60*/  FFMA.FTZ R10, R15, R10, 0.20512372255325317383 ;  /* 0x3e520bf40f0a7423 */ /* 0x000fe2000001000a */
[C---:B------:R-:W-:Y:S01]  /*5a70*/  FFMA.FTZ R9, R14.reuse, R9, -0.24046532809734344482 ;  /* 0xbe763c8b0e097423 */ /* 0x040fe20000010009 */
[----:B------:R-:W-:Y:S01]  /*5a80*/  FFMA.FTZ R8, R7, R8, 0.48089820146560668945 ;  /* 0x3ef6384a07087423 */ /* 0x000fe20000010008 */
[----:B------:R-:W-:Y:S01]  /*5a90*/  FFMA.FTZ R12, R17, R12, -0.17900948226451873779 ;  /* 0xbe374e43110c7423 */ /* 0x000fe2000001000c */
[----:B------:R-:W-:Y:S01]  /*5aa0*/  FFMA.FTZ R10, R15, R10, -0.24046532809734344482 ;  /* 0xbe763c8b0f0a7423 */ /* 0x000fe2000001000a */
[C---:B------:R-:W-:Y:S01]  /*5ab0*/  FFMA.FTZ R9, R14.reuse, R9, 0.28857114911079406738 ;  /* 0x3e93bf990e097423 */ /* 0x040fe20000010009 */
[----:B------:R-:W-:Y:S01]  /*5ac0*/  FFMA.FTZ R8, R7, R8, -0.72134751081466674805 ;  /* 0xbf38aa3b07087423 */ /* 0x000fe20000010008 */
[----:B------:R-:W-:Y:S01]  /*5ad0*/  FFMA.FTZ R20, R17, R12, 0.20512372255325317383 ;  /* 0x3e520bf411147423 */ /* 0x000fe2000001000c */
[----:B------:R-:W-:Y:S01]  /*5ae0*/  FFMA.FTZ R10, R15, R10, 0.28857114911079406738 ;  /* 0x3e93bf990f0a7423 */ /* 0x000fe2000001000a */
[C---:B------:R-:W-:Y:S01]  /*5af0*/  FFMA.FTZ R9, R14.reuse, R9, -0.36067417263984680176 ;  /* 0xbeb8aa490e097423 */ /* 0x040fe20000010009 */
[----:B------:R-:W-:Y:S01]  /*5b00*/  FMUL R8, R7, R8 ;  /* 0x0000000807087220 */ /* 0x000fe20000400000 */
[----:B------:R-:W-:Y:S01]  /*5b10*/  FFMA.FTZ R20, R17, R20, -0.24046532809734344482 ;  /* 0xbe763c8b11147423 */ /* 0x000fe20000010014 */
[----:B------:R-:W-:Y:S01]  /*5b20*/  FFMA.FTZ R10, R15, R10, -0.36067417263984680176 ;  /* 0xbeb8aa490f0a7423 */ /* 0x000fe2000001000a */
[----:B------:R-:W-:Y:S01]  /*5b30*/  FFMA.FTZ R9, R14, R9, 0.48089820146560668945 ;  /* 0x3ef6384a0e097423 */ /* 0x000fe20000010009 */
[----:B------:R-:W-:Y:S01]  /*5b40*/  LOP3.LUT R6, R6, 0xff, RZ, 0xc0, !PT ;  /* 0x000000ff06067812 */ /* 0x000fe200078ec0ff */
[----:B------:R-:W-:Y:S01]  /*5b50*/  FMUL R8, R7, R8 ;  /* 0x0000000807087220 */ /* 0x000fe20000400000 */
[----:B------:R-:W-:Y:S01]  /*5b60*/  FFMA.FTZ R20, R17, R20, 0.28857114911079406738 ;  /* 0x3e93bf9911147423 */ /* 0x000fe20000010014 */
[----:B------:R-:W-:Y:S01]  /*5b70*/  FFMA.FTZ R10, R15, R10, 0.48089820146560668945 ;  /* 0x3ef6384a0f0a7423 */ /* 0x000fe2000001000a */
[----:B------:R-:W-:Y:S01]  /*5b80*/  FFMA.FTZ R9, R14, R9, -0.72134751081466674805 ;  /* 0xbf38aa3b0e097423 */ /* 0x000fe20000010009 */
[----:B------:R-:W-:Y:S01]  /*5b90*/  LEA R81, R6, UR7, 0x4 ;  /* 0x0000000706517c11 */ /* 0x000fe2000f8e20ff */
[----:B------:R-:W-:Y:S01]  /*5ba0*/  FFMA.FTZ R12, R7, 1.4426950216293334961, R8 ;  /* 0x3fb8aa3b070c7823 */ /* 0x000fe20000010008 */
[----:B------:R-:W-:Y:S01]  /*5bb0*/  FFMA.FTZ R20, R17, R20, -0.36067417263984680176 ;  /* 0xbeb8aa4911147423 */ /* 0x000fe20000010014 */
[C---:B------:R-:W-:Y:S01]  /*5bc0*/  FMUL R7, R14.reuse, R9 ;  /* 0x000000090e077220 */ /* 0x040fe20000400000 */
[----:B------:R-:W-:Y:S01]  /*5bd0*/  FFMA.FTZ R6, R15, R10, -0.72134751081466674805 ;  /* 0xbf38aa3b0f067423 */ /* 0x000fe2000001000a */
[----:B------:R-:W-:Y:S01]  /*5be0*/  BAR.SYNC.DEFER_BLOCKING 0x0 ;  /* 0x0000000000007b1d */ /* 0x000fe20000010000 */
[----:B------:R-:W-:Y:S01]  /*5bf0*/  FFMA.FTZ R20, R17, R20, 0.48089820146560668945 ;  /* 0x3ef6384a11147423 */ /* 0x000fe20000010014 */
[C---:B------:R-:W-:Y:S01]  /*5c00*/  FMUL R7, R14.reuse, R7 ;  /* 0x000000070e077220 */ /* 0x040fe20000400000 */
[----:B------:R-:W-:Y:S01]  /*5c10*/  FMUL R6, R15, R6 ;  /* 0x000000060f067220 */ /* 0x000fe20000400000 */
[----:B------:R-:W-:Y:S01]  /*5c20*/  FADD R3, R3, R12 ;  /* 0x0000000c03037221 */ /* 0x000fe20000000000 */
[----:B------:R-:W-:Y:S01]  /*5c30*/  FFMA.FTZ R20, R17, R20, -0.72134751081466674805 ;  /* 0xbf38aa3b11147423 */ /* 0x000fe20000010014 */
[----:B------:R-:W-:Y:S01]  /*5c40*/  FFMA.FTZ R14, R14, 1.4426950216293334961, R7 ;  /* 0x3fb8aa3b0e0e7823 */ /* 0x000fe20000010007 */
[----:B------:R-:W-:Y:S01]  /*5c50*/  FMUL R6, R15, R6 ;  /* 0x000000060f067220 */ /* 0x000fe20000400000 */
[----:B------:R-:W-:Y:S01]  /*5c60*/  ISETP.GE.U32.AND P0, PT, R41, 0x7f800000, PT ;  /* 0x7f8000002900780c */ /* 0x000fe20003f06070 */
[----:B------:R-:W-:Y:S01]  /*5c70*/  FMUL R20, R17, R20 ;  /* 0x0000001411147220 */ /* 0x000fe20000400000 */
[----:B------:R-:W-:Y:S01]  /*5c80*/  FADD R64, R13, R14 ;  /* 0x0000000e0d407221 */ /* 0x000fe20000000000 */
[----:B------:R-:W-:Y:S01]  /*5c90*/  FFMA.FTZ R15, R15, 1.4426950216293334961, R6 ;  /* 0x3fb8aa3b0f0f7823 */ /* 0x000fe20000010006 */
[----:B------:R-:W0:Y:S01]  /*5ca0*/  LDC.64 R12, c[0x0][0x228] ;  /* 0x00008a00ff0c7b82 */ /* 0x000e220000000a00 */
[----:B------:R-:W-:Y:S01]  /*5cb0*/  FMUL R20, R17, R20 ;  /* 0x0000001411147220 */ /* 0x000fe20000400000 */
[----:B------:R-:W-:Y:S01]  /*5cc0*/  ISETP.GE.U32.AND P5, PT, R45, 0x7f800000, PT ;  /* 0x7f8000002d00780c */ /* 0x000fe20003fa6070 */
[----:B------:R-:W-:Y:S01]  /*5cd0*/  FADD R67, R16, R15 ;  /* 0x0000000f10437221 */ /* 0x000fe20000000000 */
[----:B------:R-:W-:Y:S01]  /*5ce0*/  ISETP.GE.U32.AND P4, PT, R42, 0x7f800000, PT ;  /* 0x7f8000002a00780c */ /* 0x000fe20003f86070 */
[----:B------:R-:W-:Y:S01]  /*5cf0*/  FFMA.FTZ R17, R17, 1.4426950216293334961, R20 ;  /* 0x3fb8aa3b11117823 */ /* 0x000fe20000010014 */
[----:B------:R-:W-:Y:S01]  /*5d00*/  F2FP.SATFINITE.E4M3.F32.PACK_AB_MERGE_C R32, R117, R32, RZ ;  /* 0x000000207520723e */ /* 0x000fe200048070ff */
[----:B------:R-:W-:Y:S01]  /*5d10*/  IMAD R7, R5, UR5, RZ ;  /* 0x0000000505077c24 */ /* 0x000fe2000f8e02ff */
[----:B------:R-:W1:Y:S01]  /*5d20*/  LDC R15, c[0x0][0x278] ;  /* 0x00009e00ff0f7b82 */ /* 0x000e620000000800 */
[----:B------:R-:W-:Y:S01]  /*5d30*/  F2FP.SATFINITE.E4M3.F32.PACK_AB_MERGE_C R21, R30, R21, RZ ;  /* 0x000000151e15723e */ /* 0x000fe200048070ff */
[----:B------:R-:W-:Y:S01]  /*5d40*/  FADD R80, R18, R17 ;  /* 0x0000001112507221 */ /* 0x000fe20000000000 */
[----:B------:R-:W-:Y:S01]  /*5d50*/  F2FP.SATFINITE.E4M3.F32.PACK_AB_MERGE_C R16, R113, R34, R32 ;  /* 0x000000227110723e */ /* 0x000fe20004807020 */
[----:B------:R-:W2:Y:S01]  /*5d60*/  LDS.128 R8, [R81] ;  /* 0x0000000051087984 */ /* 0x000ea20000000c00 */
[----:B------:R-:W-:Y:S01]  /*5d70*/  F2FP.SATFINITE.E4M3.F32.PACK_AB_MERGE_C R17, R25, R114, R21 ;  /* 0x000000721911723e */ /* 0x000fe20004807015 */
[----:B------:R-:W-:Y:S01]  /*5d80*/  @P0 IMAD.MOV.U32 R6, RZ, RZ, 0x7f800000 ;  /* 0x7f800000ff060424 */ /* 0x000fe200078e00ff */
[----:B------:R-:W-:Y:S01]  /*5d90*/  F2FP.SATFINITE.E4M3.F32.PACK_AB_MERGE_C R18, R97, R24, R101 ;  /* 0x000000186112723e */ /* 0x000fe20004807065 */
[----:B------:R-:W-:Y:S01]  /*5da0*/  USHF.R.S32.HI UR5, URZ, 0x1f, UR4 ;  /* 0x0000001f3f057899 */ /* 0x000fe20008011404 */
[----:B------:R-:W-:Y:S01]  /*5db0*/  F2FP.SATFINITE.E4M3.F32.PACK_AB_MERGE_C R19, R22, R23, R19 ;  /* 0x000000171613723e */ /* 0x000fe20004807013 */
[----:B------:R-:W-:Y:S01]  /*5dc0*/  BAR.SYNC.DEFER_BLOCKING 0x0 ;  /* 0x0000000000007b1d */ /* 0x000fe20000010000 */
[----:B------:R-:W-:Y:S01]  /*5dd0*/  ISETP.GE.U32.AND P1, PT, R43, 0x7f800000, PT ;  /* 0x7f8000002b00780c */ /* 0x000fe20003f26070 */
[C---:B------:R-:W-:Y:S01]  /*5de0*/  @P0 FFMA.FTZ R3, R41.reuse, R6, +INF ;  /* 0x7f80000029030423 */ /* 0x040fe20000010006 */
[----:B------:R-:W-:Y:S01]  /*5df0*/  @P5 IMAD.MOV.U32 R6, RZ, RZ, 0x7f800000 ;  /* 0x7f800000ff065424 */ /* 0x000fe200078e00ff */
[----:B------:R-:W-:Y:S01]  /*5e00*/  FSETP.NEU.AND P3, PT, R41, RZ, PT ;  /* 0x000000ff2900720b */ /* 0x000fe20003f6d000 */
[----:B------:R-:W-:Y:S01]  /*5e10*/  @P4 IMAD.MOV.U32 R21, RZ, RZ, 0x7f800000 ;  /* 0x7f800000ff154424 */ /* 0x000fe200078e00ff */
[----:B------:R-:W-:Y:S01]  /*5e20*/  FSETP.NEU.AND P2, PT, R43, RZ, PT ;  /* 0x000000ff2b00720b */ /* 0x000fe20003f4d000 */
[----:B------:R-:W-:Y:S01]  /*5e30*/  @P5 FFMA.FTZ R67, R45, R6, +INF ;  /* 0x7f8000002d435423 */ /* 0x000fe20000010006 */
[C---:B------:R-:W-:Y:S01]  /*5e40*/  FSETP.NEU.AND P0, PT, R42.reuse, RZ, PT ;  /* 0x000000ff2a00720b */ /* 0x040fe20003f0d000 */
[----:B------:R-:W-:Y:S01]  /*5e50*/  @P4 FFMA.FTZ R80, R42, R21, +INF ;  /* 0x7f8000002a504423 */ /* 0x000fe20000010015 */
[----:B0-----:R-:W-:Y:S01]  /*5e60*/  IADD3 R6, P4, P5, R7, UR4, R12 ;  /* 0x0000000407067c10 */ /* 0x001fe2000fd9e00c */
[----:B------:R-:W-:Y:S01]  /*5e70*/  ULDC UR4, c[0x0][0x27c] ;  /* 0x00009f0000047ab9 */ /* 0x000fe20000000800 */
[----:B------:R-:W-:Y:S01]  /*5e80*/  SHF.R.S32.HI R12, RZ, 0x1f, R7 ;  /* 0x0000001fff0c7819 */ /* 0x000fe20000011407 */
[----:B------:R-:W-:Y:S01]  /*5e90*/  UIMAD UR4, UR16, UR4, URZ ;  /* 0x00000004100472a4 */ /* 0x000fe2000f8e023f */
[----:B------:R-:W-:Y:S01]  /*5ea0*/  @P1 IMAD.MOV.U32 R14, RZ, RZ, 0x7f800000 ;  /* 0x7f800000ff0e1424 */ /* 0x000fe200078e00ff */
[----:B------:R-:W-:Y:S01]  /*5eb0*/  FSEL R80, R80, -INF , P0 ;  /* 0xff80000050507808 */ /* 0x000fe20000000000 */
[----:B-1----:R-:W-:Y:S01]  /*5ec0*/  IMAD R21, R15, 0x5, RZ ;  /* 0x000000050f157824 */ /* 0x002fe200078e02ff */
[----:B------:R-:W-:Y:S01]  /*5ed0*/  IADD3.X R7, R12, UR5, R13, P4, P5 ;  /* 0x000000050c077c10 */ /* 0x000fe2000a7ea40d */
[----:B------:R-:W-:Y:S01]  /*5ee0*/  @P1 FFMA.FTZ R64, R43, R14, +INF ;  /* 0x7f8000002b401423 */ /* 0x000fe2000001000e */
[----:B------:R-:W-:Y:S01]  /*5ef0*/  IADD3 R12, P5, R6, R15, RZ ;  /* 0x0000000f060c7210 */ /* 0x000fe20007fbe0ff */
[----:B------:R-:W-:Y:S01]  /*5f00*/  IMAD R23, R15, 0x6, RZ ;  /* 0x000000060f177824 */ /* 0x000fe200078e02ff */
[----:B------:R-:W-:Y:S01]  /*5f10*/  FSETP.NEU.AND P1, PT, R45, RZ, PT ;  /* 0x000000ff2d00720b */ /* 0x000fe20003f2d000 */
[C---:B------:R-:W-:Y:S01]  /*5f20*/  IMAD R25, R15.reuse, 0x7, RZ ;  /* 0x000000070f197824 */ /* 0x040fe200078e02ff */
[C---:B------:R-:W-:Y:S01]  /*5f30*/  LEA.HI.X.SX32 R13, R15.reuse, R7, 0x1, P5 ;  /* 0x000000070f0d7211 */ /* 0x040fe200028f0eff */
[----:B------:R0:W-:Y:S01]  /*5f40*/  STSM.16.M88.4 [R4], R16 ;  /* 0x0000001004007844 */ /* 0x0001e20000000200 */
[----:B------:R-:W-:-:S02]  /*5f50*/  IMAD.SHL.U32 R27, R15, 0x8, RZ ;  /* 0x000000080f1b7824 */ /* 0x000fc400078e00ff */
[----:B------:R-:W-:Y:S01]  /*5f60*/  FFMA R47, R80, 0.69314718246459960938, R47 ;  /* 0x3f317218502f7823 */ /* 0x000fe2000000002f */
[C---:B------:R-:W-:Y:S01]  /*5f70*/  IMAD R29, R15.reuse, 0x9, RZ ;  /* 0x000000090f1d7824 */ /* 0x040fe200078e02ff */
[----:B------:R-:W-:Y:S01]  /*5f80*/  USHF.L.U32 UR6, UR4, 0x2, URZ ;  /* 0x0000000204067899 */ /* 0x000fe2000800063f */
[C---:B------:R-:W-:Y:S01]  /*5f90*/  IMAD R31, R15.reuse, 0xa, RZ ;  /* 0x0000000a0f1f7824 */ /* 0x040fe200078e02ff */
[----:B------:R-:W-:Y:S01]  /*5fa0*/  UIMAD.WIDE UR4, UR4, 0x4, URZ ;  /* 0x00000004040478a5 */ /* 0x000fe2000f8e023f */
[C---:B------:R-:W-:Y:S02]  /*5fb0*/  IMAD R33, R15.reuse, 0xb, RZ ;  /* 0x0000000b0f217824 */ /* 0x040fe400078e02ff */
[----:B------:R-:W-:Y:S01]  /*5fc0*/  IMAD R35, R15, 0xc, RZ ;  /* 0x0000000c0f237824 */ /* 0x000fe200078e02ff */
[----:B--2---:R-:W-:Y:S01]  /*5fd0*/  PRMT R83, R11, 0x7773, RZ ;  /* 0x000077730b537816 */ /* 0x004fe200000000ff */
[----:B------:R-:W-:Y:S01]  /*5fe0*/  IMAD R37, R15, 0xd, RZ ;  /* 0x0000000d0f257824 */ /* 0x000fe200078e02ff */
[----:B------:R-:W-:Y:S01]  /*5ff0*/  PRMT R85, R11, 0x7772, RZ ;  /* 0x000077720b557816 */ /* 0x000fe200000000ff */
[----:B------:R-:W-:Y:S01]  /*6000*/  IMAD R39, R15, 0xe, RZ ;  /* 0x0000000e0f277824 */ /* 0x000fe200078e02ff */
[----:B------:R-:W-:Y:S01]  /*6010*/  PRMT R99, R11, 0x7771, RZ ;  /* 0x000077710b637816 */ /* 0x000fe200000000ff */
[----:B------:R-:W-:Y:S01]  /*6020*/  IMAD R41, R15, 0xf, RZ ;  /* 0x0000000f0f297824 */ /* 0x000fe200078e02ff */
[----:B------:R-:W-:Y:S01]  /*6030*/  PRMT R101, R11, 0x7770, RZ ;  /* 0x000077700b657816 */ /* 0x000fe200000000ff */
[----:B------:R-:W-:Y:S01]  /*6040*/  IMAD R11, R15, 0x3, RZ ;  /* 0x000000030f0b7824 */ /* 0x000fe200078e02ff */
[----:B------:R-:W-:Y:S01]  /*6050*/  PRMT R91, R9, 0x7773, RZ ;  /* 0x00007773095b7816 */ /* 0x000fe200000000ff */
[----:B0-----:R-:W-:Y:S01]  /*6060*/  IMAD.SHL.U32 R19, R15, 0x4, RZ ;  /* 0x000000040f137824 */ /* 0x001fe200078e00ff */
[----:B------:R-:W-:Y:S01]  /*6070*/  PRMT R93, R9, 0x7772, RZ ;  /* 0x00007772095d7816 */ /* 0x000fe200000000ff */
[----:B------:R-:W-:Y:S01]  /*6080*/  IMAD.SHL.U32 R43, R15, 0x10, RZ ;  /* 0x000000100f2b7824 */ /* 0x000fe200078e00ff */
[----:B------:R-:W-:Y:S01]  /*6090*/  PRMT R107, R9, 0x7771, RZ ;  /* 0x00007771096b7816 */ /* 0x000fe200000000ff */
[----:B------:R-:W-:Y:S01]  /*60a0*/  IMAD R45, R15, 0x11, RZ ;  /* 0x000000110f2d7824 */ /* 0x000fe200078e02ff */
[----:B------:R-:W-:Y:S01]  /*60b0*/  PRMT R109, R9, 0x7770, RZ ;  /* 0x00007770096d7816 */ /* 0x000fe200000000ff */
[----:B------:R-:W-:Y:S01]  /*60c0*/  IMAD.SHL.U32 R9, R15, 0x2, RZ ;  /* 0x000000020f097824 */ /* 0x000fe200078e00ff */
        /* <DEDUP_REMOVED lines=8> */
[-C--:B------:R-:W-:Y:S01]  /*6150*/  LEA.HI.X.SX32 R19, R19, R7.reuse, 0x1, P5 ;  /* 0x0000000713137211 */ /* 0x080fe200028f0eff */
[----:B------:R-:W-:Y:S01]  /*6160*/  IMAD R57, R15, 0x16, RZ ;  /* 0x000000160f397824 */ /* 0x000fe200078e02ff */
[-C--:B------:R-:W-:Y:S01]  /*6170*/  IADD3 R22, P4, R23, R6.reuse, RZ ;  /* 0x0000000617167210 */ /* 0x080fe20007f9e0ff */
[----:B------:R-:W-:Y:S01]  /*6180*/  IMAD R59, R15, 0x17, RZ ;  /* 0x000000170f3b7824 */ /* 0x000fe200078e02ff */
[-C--:B------:R-:W-:Y:S01]  /*6190*/  IADD3 R24, P5, R25, R6.reuse, RZ ;  /* 0x0000000619187210 */ /* 0x080fe20007fbe0ff */
[C---:B------:R-:W-:Y:S01]  /*61a0*/  IMAD R61, R15.reuse, 0x18, RZ ;  /* 0x000000180f3d7824 */ /* 0x040fe200078e02ff */
[C---:B------:R-:W-:Y:S01]  /*61b0*/  PRMT R87, R10.reuse, 0x7773, RZ ;  /* 0x000077730a577816 */ /* 0x040fe200000000ff */
[C---:B------:R-:W-:Y:S01]  /*61c0*/  IMAD R63, R15.reuse, 0x19, RZ ;  /* 0x000000190f3f7824 */ /* 0x040fe200078e02ff */
[C---:B------:R-:W-:Y:S01]  /*61d0*/  PRMT R89, R10.reuse, 0x7772, RZ ;  /* 0x000077720a597816 */ /* 0x040fe200000000ff */
[C---:B------:R-:W-:Y:S01]  /*61e0*/  IMAD R69, R15.reuse, 0x1a, RZ ;  /* 0x0000001a0f457824 */ /* 0x040fe200078e02ff */
[C---:B------:R-:W-:Y:S01]  /*61f0*/  PRMT R103, R10.reuse, 0x7771, RZ ;  /* 0x000077710a677816 */ /* 0x040fe200000000ff */
[C---:B------:R-:W-:Y:S01]  /*6200*/  IMAD R71, R15.reuse, 0x1b, RZ ;  /* 0x0000001b0f477824 */ /* 0x040fe200078e02ff */
[----:B------:R-:W-:Y:S01]  /*6210*/  PRMT R105, R10, 0x7770, RZ ;  /* 0x000077700a697816 */ /* 0x000fe200000000ff */
[C---:B------:R-:W-:Y:S01]  /*6220*/  IMAD R73, R15.reuse, 0x1c, RZ ;  /* 0x0000001c0f497824 */ /* 0x040fe200078e02ff */
[C---:B------:R-:W-:Y:S01]  /*6230*/  PRMT R95, R8.reuse, 0x7773, RZ ;  /* 0x00007773085f7816 */ /* 0x040fe200000000ff */
[C---:B------:R-:W-:Y:S01]  /*6240*/  IMAD R75, R15.reuse, 0x1d, RZ ;  /* 0x0000001d0f4b7824 */ /* 0x040fe200078e02ff */
[C---:B------:R-:W-:Y:S01]  /*6250*/  PRMT R97, R8.reuse, 0x7772, RZ ;  /* 0x0000777208617816 */ /* 0x040fe200000000ff */
[C---:B------:R-:W-:Y:S01]  /*6260*/  IMAD R77, R15.reuse, 0x1e, RZ ;  /* 0x0000001e0f4d7824 */ /* 0x040fe200078e02ff */
[----:B------:R-:W-:Y:S01]  /*6270*/  PRMT R111, R8, 0x7771, RZ ;  /* 0x00007771086f7816 */ /* 0x000fe200000000ff */
[----:B------:R-:W-:Y:S01]  /*6280*/  IMAD R79, R15, 0x1f, RZ ;  /* 0x0000001f0f4f7824 */ /* 0x000fe200078e02ff */
[----:B------:R-:W-:Y:S01]  /*6290*/  LEA.HI.X.SX32 R15, R9, R7, 0x1, P6 ;  /* 0x00000007090f7211 */ /* 0x000fe200030f0eff */
[----:B------:R-:W-:Y:S01]  /*62a0*/  BAR.SYNC.DEFER_BLOCKING 0x0 ;  /* 0x0000000000007b1d */ /* 0x000fe20000010000 */
[----:B------:R-:W-:-:S02]  /*62b0*/  IADD3 R20, P6, R21, R6, RZ ;  /* 0x0000000615147210 */ /* 0x000fc40007fde0ff */
[----:B------:R-:W-:Y:S02]  /*62c0*/  PRMT R113, R8, 0x7770, RZ ;  /* 0x0000777008717816 */ /* 0x000fe400000000ff */
[-C--:B------:R-:W-:Y:S02]  /*62d0*/  LEA.HI.X.SX32 R21, R21, R7.reuse, 0x1, P6 ;  /* 0x0000000715157211 */ /* 0x080fe400030f0eff */
[-C--:B------:R-:W-:Y:S02]  /*62e0*/  LEA.HI.X.SX32 R23, R23, R7.reuse, 0x1, P4 ;  /* 0x0000000717177211 */ /* 0x080fe400020f0eff */
[----:B------:R-:W-:Y:S02]  /*62f0*/  LEA.HI.X.SX32 R25, R25, R7, 0x1, P5 ;  /* 0x0000000719197211 */ /* 0x000fe400028f0eff */
[-C--:B------:R-:W-:Y:S02]  /*6300*/  IADD3 R26, P6, R27, R6.reuse, RZ ;  /* 0x000000061b1a7210 */ /* 0x080fe40007fde0ff */
[----:B------:R-:W-:-:S02]  /*6310*/  IADD3 R28, P4, R29, R6, RZ ;  /* 0x000000061d1c7210 */ /* 0x000fc40007f9e0ff */
[-C--:B------:R-:W-:Y:S02]  /*6320*/  IADD3 R30, P5, R31, R6.reuse, RZ ;  /* 0x000000061f1e7210 */ /* 0x080fe40007fbe0ff */
[-C--:B------:R-:W-:Y:S02]  /*6330*/  LEA.HI.X.SX32 R27, R27, R7.reuse, 0x1, P6 ;  /* 0x000000071b1b7211 */ /* 0x080fe400030f0eff */
[-C--:B------:R-:W-:Y:S02]  /*6340*/  LEA.HI.X.SX32 R29, R29, R7.reuse, 0x1, P4 ;  /* 0x000000071d1d7211 */ /* 0x080fe400020f0eff */
[----:B------:R-:W-:Y:S02]  /*6350*/  LEA.HI.X.SX32 R31, R31, R7, 0x1, P5 ;  /* 0x000000071f1f7211 */ /* 0x000fe400028f0eff */
[-C--:B------:R-:W-:Y:S01]  /*6360*/  IADD3 R32, P6, R33, R6.reuse, RZ ;  /* 0x0000000621207210 */ /* 0x080fe20007fde0ff */
[----:B------:R-:W0:Y:S01]  /*6370*/  LDS.128 R8, [R81] ;  /* 0x0000000051087984 */ /* 0x000e220000000c00 */
[----:B------:R-:W-:-:S02]  /*6380*/  IADD3 R34, P4, R35, R6, RZ ;  /* 0x0000000623227210 */ /* 0x000fc40007f9e0ff */
[-C--:B------:R-:W-:Y:S01]  /*6390*/  IADD3 R36, P5, R37, R6.reuse, RZ ;  /* 0x0000000625247210 */ /* 0x080fe20007fbe0ff */
[----:B------:R-:W-:Y:S01]  /*63a0*/  STG.E.U8 desc[UR24][R6.64], R113 ;  /* 0x0000007106007986 */ /* 0x000fe2000c101118 */
[-C--:B------:R-:W-:Y:S02]  /*63b0*/  LEA.HI.X.SX32 R33, R33, R7.reuse, 0x1, P6 ;  /* 0x0000000721217211 */ /* 0x080fe400030f0eff */
[-C--:B------:R-:W-:Y:S01]  /*63c0*/  LEA.HI.X.SX32 R35, R35, R7.reuse, 0x1, P4 ;  /* 0x0000000723237211 */ /* 0x080fe200020f0eff */
[----:B------:R-:W-:Y:S01]  /*63d0*/  STG.E.U8 desc[UR24][R12.64], R111 ;  /* 0x0000006f0c007986 */ /* 0x000fe2000c101118 */
[----:B------:R-:W-:Y:S02]  /*63e0*/  LEA.HI.X.SX32 R37, R37, R7, 0x1, P5 ;  /* 0x0000000725257211 */ /* 0x000fe400028f0eff */
[-C--:B------:R-:W-:Y:S01]  /*63f0*/  IADD3 R38, P6, R39, R6.reuse, RZ ;  /* 0x0000000627267210 */ /* 0x080fe20007fde0ff */
[----:B------:R-:W-:Y:S01]  /*6400*/  STG.E.U8 desc[UR24][R14.64], R109 ;  /* 0x0000006d0e007986 */ /* 0x000fe2000c101118 */
        /* <DEDUP_REMOVED lines=29> */
[----:B------:R0:W-:Y:S01]  /*65e0*/  STG.E.U8 desc[UR24][R34.64], R89 ;  /* 0x0000005922007986 */ /* 0x0001e2000c101118 */
        /* <DEDUP_REMOVED lines=10> */
[-C--:B------:R-:W-:Y:S02]  /*6690*/  LEA.HI.X.SX32 R71, R71, R7.reuse, 0x1, P4 ;  /* 0x0000000747477211 */ /* 0x080fe400020f0eff */
[----:B------:R-:W-:Y:S02]  /*66a0*/  LEA.HI.X.SX32 R73, R73, R7, 0x1, P5 ;  /* 0x0000000749497211 */ /* 0x000fe400028f0eff */
[-C--:B------:R-:W-:Y:S02]  /*66b0*/  IADD3 R74, P6, R75, R6.reuse, RZ ;  /* 0x000000064b4a7210 */ /* 0x080fe40007fde0ff */
[----:B------:R-:W-:-:S02]  /*66c0*/  IADD3 R76, P4, R77, R6, RZ ;  /* 0x000000064d4c7210 */ /* 0x000fc40007f9e0ff */
[----:B------:R-:W-:Y:S02]  /*66d0*/  IADD3 R78, P5, R79, R6, RZ ;  /* 0x000000064f4e7210 */ /* 0x000fe40007fbe0ff */
[C---:B0-----:R-:W-:Y:S02]  /*66e0*/  PRMT R35, R8.reuse, 0x7770, RZ ;  /* 0x0000777008237816 */ /* 0x041fe400000000ff */
[----:B------:R-:W-:Y:S02]  /*66f0*/  PRMT R33, R8, 0x7771, RZ ;  /* 0x0000777108217816 */ /* 0x000fe400000000ff */
[-C--:B------:R-:W-:Y:S01]  /*6700*/  LEA.HI.X.SX32 R75, R75, R7.reuse, 0x1, P6 ;  /* 0x000000074b4b7211 */ /* 0x080fe200030f0eff */
[----:B------:R-:W-:Y:S01]  /*6710*/  STG.E.U8 desc[UR24][R42.64], R35 ;  /* 0x000000232a007986 */ /* 0x000fe2000c101118 */
[-C--:B------:R-:W-:Y:S02]  /*6720*/  LEA.HI.X.SX32 R77, R77, R7.reuse, 0x1, P4 ;  /* 0x000000074d4d7211 */ /* 0x080fe400020f0eff */
[----:B------:R-:W-:Y:S01]  /*6730*/  LEA.HI.X.SX32 R79, R79, R7, 0x1, P5 ;  /* 0x000000074f4f7211 */ /* 0x000fe200028f0eff */
[----:B------:R-:W-:Y:S01]  /*6740*/  STG.E.U8 desc[UR24][R44.64], R33 ;  /* 0x000000212c007986 */ /* 0x000fe2000c101118 */
[----:B------:R-:W-:-:S02]  /*6750*/  PRMT R81, R9, 0x7770, RZ ;  /* 0x0000777009517816 */ /* 0x000fc400000000ff */
[C---:B------:R-:W-:Y:S02]  /*6760*/  PRMT R7, R9.reuse, 0x7771, RZ ;  /* 0x0000777109077816 */ /* 0x040fe400000000ff */
[C---:B------:R-:W-:Y:S01]  /*6770*/  PRMT R19, R9.reuse, 0x7773, RZ ;  /* 0x0000777309137816 */ /* 0x040fe200000000ff */
[----:B------:R-:W-:Y:S01]  /*6780*/  STG.E.U8 desc[UR24][R48.64], R81 ;  /* 0x0000005130007986 */ /* 0x000fe2000c101118 */
[----:B------:R-:W-:Y:S02]  /*6790*/  PRMT R21, R9, 0x7772, RZ ;  /* 0x0000777209157816 */ /* 0x000fe400000000ff */
[C---:B------:R-:W-:Y:S01]  /*67a0*/  PRMT R31, R10.reuse, 0x7770, RZ ;  /* 0x000077700a1f7816 */ /* 0x040fe200000000ff */
[----:B------:R0:W-:Y:S01]  /*67b0*/  STG.E.U8 desc[UR24][R50.64], R7 ;  /* 0x0000000732007986 */ /* 0x0001e2000c101118 */
[----:B------:R-:W-:Y:S02]  /*67c0*/  PRMT R29, R10, 0x7771, RZ ;  /* 0x000077710a1d7816 */ /* 0x000fe400000000ff */
[C---:B------:R-:W-:Y:S01]  /*67d0*/  PRMT R9, R11.reuse, 0x7773, RZ ;  /* 0x000077730b097816 */ /* 0x040fe200000000ff */
[----:B------:R-:W-:Y:S01]  /*67e0*/  STG.E.U8 desc[UR24][R52.64], R31 ;  /* 0x0000001f34007986 */ /* 0x000fe2000c101118 */
[----:B------:R-:W-:-:S02]  /*67f0*/  PRMT R13, R11, 0x7772, RZ ;  /* 0x000077720b0d7816 */ /* 0x000fc400000000ff */
[C---:B------:R-:W-:Y:S01]  /*6800*/  PRMT R27, R11.reuse, 0x7771, RZ ;  /* 0x000077710b1b7816 */ /* 0x040fe200000000ff */
[----:B------:R-:W-:Y:S01]  /*6810*/  STG.E.U8 desc[UR24][R54.64], R29 ;  /* 0x0000001d36007986 */ /* 0x000fe2000c101118 */
[----:B------:R-:W-:Y:S02]  /*6820*/  PRMT R11, R11, 0x7770, RZ ;  /* 0x000077700b0b7816 */ /* 0x000fe400000000ff */
[C---:B------:R-:W-:Y:S02]  /*6830*/  PRMT R25, R8.reuse, 0x7772, RZ ;  /* 0x0000777208197816 */ /* 0x040fe400000000ff */
[----:B------:R-:W-:Y:S01]  /*6840*/  PRMT R23, R8, 0x7773, RZ ;  /* 0x0000777308177816 */ /* 0x000fe200000000ff */
[----:B------:R1:W-:Y:S01]  /*6850*/  STG.E.U8 desc[UR24][R56.64], R11 ;  /* 0x0000000b38007986 */ /* 0x0003e2000c101118 */
[C---:B------:R-:W-:Y:S02]  /*6860*/  PRMT R17, R10.reuse, 0x7772, RZ ;  /* 0x000077720a117816 */ /* 0x040fe400000000ff */
[----:B------:R-:W-:Y:S01]  /*6870*/  PRMT R15, R10, 0x7773, RZ ;  /* 0x000077730a0f7816 */ /* 0x000fe200000000ff */
[----:B------:R-:W-:Y:S01]  /*6880*/  STG.E.U8 desc[UR24][R58.64], R27 ;  /* 0x0000001b3a007986 */ /* 0x000fe2000c101118 */
[----:B0-----:R-:W-:-:S02]  /*6890*/  FSEL R7, R3, -INF , P3 ;  /* 0xff80000003077808 */ /* 0x001fc40001800000 */
[----:B------:R-:W-:Y:S01]  /*68a0*/  FSEL R3, R64, -INF , P2 ;  /* 0xff80000040037808 */ /* 0x000fe20001000000 */
[----:B------:R-:W-:Y:S01]  /*68b0*/  STG.E.U8 desc[UR24][R60.64], R25 ;  /* 0x000000193c007986 */ /* 0x000fe2000c101118 */
[----:B------:R-:W-:Y:S01]  /*68c0*/  FSEL R4, R67, -INF , P1 ;  /* 0xff80000043047808 */ /* 0x000fe20000800000 */
[----:B------:R-:W-:Y:S01]  /*68d0*/  FFMA R66, R7, 0.69314718246459960938, R66 ;  /* 0x3f31721807427823 */ /* 0x000fe20000000042 */
[----:B------:R-:W-:Y:S01]  /*68e0*/  LOP3.LUT R6, R0, 0x1f8, RZ, 0xc0, !PT ;  /* 0x000001f800067812 */ /* 0x000fe200078ec0ff */
[----:B------:R-:W-:Y:S01]  /*68f0*/  STG.E.U8 desc[UR24][R62.64], R23 ;  /* 0x000000173e007986 */ /* 0x000fe2000c101118 */
[----:B------:R-:W-:Y:S01]  /*6900*/  FFMA R67, R3, 0.69314718246459960938, R46 ;  /* 0x3f31721803437823 */ /* 0x000fe2000000002e */
[----:B------:R-:W-:Y:S01]  /*6910*/  FFMA R46, R4, 0.69314718246459960938, R65 ;  /* 0x3f317218042e7823 */ /* 0x000fe20000000041 */
[----:B-1----:R-:W0:Y:S01]  /*6920*/  LDC.64 R10, c[0x0][0x230] ;  /* 0x00008c00ff0a7b82 */ /* 0x002e220000000a00 */
[----:B------:R-:W-:Y:S01]  /*6930*/  STG.E.U8 desc[UR24][R68.64], R21 ;  /* 0x0000001544007986 */ /* 0x000fe2000c101118 */
[----:B------:R-:W-:-:S02]  /*6940*/  IMAD.SHL.U32 R3, R5, 0x4, RZ ;  /* 0x0000000405037824 */ /* 0x000fc400078e00ff */
[----:B------:R-:W-:Y:S01]  /*6950*/  IMAD.HI R0, R5, 0x4, RZ ;  /* 0x0000000405007827 */ /* 0x000fe200078e02ff */
[----:B------:R-:W-:Y:S04]  /*6960*/  STG.E.U8 desc[UR24][R70.64], R19 ;  /* 0x0000001346007986 */ /* 0x000fe8000c101118 */
[----:B------:R-:W-:Y:S04]  /*6970*/  STG.E.U8 desc[UR24][R72.64], R17 ;  /* 0x0000001148007986 */ /* 0x000fe8000c101118 */
[----:B------:R-:W-:Y:S04]  /*6980*/  STG.E.U8 desc[UR24][R74.64], R15 ;  /* 0x0000000f4a007986 */ /* 0x000fe8000c101118 */
[----:B------:R-:W-:Y:S04]  /*6990*/  STG.E.U8 desc[UR24][R76.64], R13 ;  /* 0x0000000d4c007986 */ /* 0x000fe8000c101118 */
[----:B------:R-:W-:Y:S01]  /*69a0*/  STG.E.U8 desc[UR24][R78.64], R9 ;  /* 0x000000094e007986 */ /* 0x000fe2000c101118 */
[----:B------:R-:W-:Y:S01]  /*69b0*/  BAR.SYNC.DEFER_BLOCKING 0x0 ;  /* 0x0000000000007b1d */ /* 0x000fe20000010000 */
[----:B0-----:R-:W-:-:S04]  /*69c0*/  IADD3 R4, P0, P1, R3, UR6, R10 ;  /* 0x0000000603047c10 */ /* 0x001fc8000f91e00a */
[----:B------:R-:W-:Y:S01]  /*69d0*/  IADD3.X R5, R0, UR5, R11, P0, P1 ;  /* 0x0000000500057c10 */ /* 0x000fe200087e240b */
[----:B------:R-:W-:Y:S04]  /*69e0*/  STS.64 [R6+UR7], R66 ;  /* 0x0000004206007988 */ /* 0x000fe80008000a07 */
[----:B------:R-:W-:Y:S01]  /*69f0*/  STS.64 [R6+UR7+0x200], R46 ;  /* 0x0002002e06007988 */ /* 0x000fe20008000a07 */
[----:B------:R-:W-:Y:S06]  /*6a00*/  BAR.SYNC.DEFER_BLOCKING 0x0 ;  /* 0x0000000000007b1d */ /* 0x000fec0000010000 */
[----:B------:R-:W0:Y:S04]  /*6a10*/  LDS R7, [R2] ;  /* 0x0000000002077984 */ /* 0x000e280000000800 */
[----:B0-----:R-:W-:Y:S01]  /*6a20*/  STG.E desc[UR24][R4.64], R7 ;  /* 0x0000000704007986 */ /* 0x001fe2000c101918 */
[----:B------:R-:W-:Y:S05]  /*6a30*/  EXIT ;  /* 0x000000000000794d */ /* 0x000fea0003800000 */
.L_x_2:
[----:B------:R-:W-:-:S00]  /*6a40*/  BRA `(.L_x_2) ;  /* 0xfffffffc00fc7947 */ /* 0x000fc0000383ffff */
[----:B------:R-:W-:-:S00]  /*6a50*/  NOP ;  /* 0x0000000000007918 */ /* 0x000fc00000000000 */
        /* <DEDUP_REMOVED lines=10> */
.L_x_3:


//--------------------- .nv.global.init           --------------------------
	.section	.nv.global.init,"aw",@progbits
.nv.global.init:
	.type		_$_str,@object
	.size		_$_str,(.L_0 - _$_str)
_$_str:
        /*0000*/ 	.byte	0x5f, 0x5f, 0x43, 0x55, 0x44, 0x41, 0x5f, 0x46, 0x54, 0x5a, 0x00
.L_0:


//--------------------- .nv.shared.attn_fwd       --------------------------
	.section	.nv.shared.attn_fwd,"aw",@nobits
	.sectionflags	@""
	.align	16
	.zero		1024


//--------------------- .nv.shared.reserved.0     --------------------------
	.section	.nv.shared.reserved.0,"aw",@nobits
	.weak		__nv_reservedSMEM_offset_0_alias
	.size		__nv_reservedSMEM_offset_0_alias, 0, 0
	.other		__nv_reservedSMEM_offset_0_alias,@"STO_CUDA_RESERVED_SHARED STV_DEFAULT"
__nv_reservedSMEM_offset_0_alias:
	.zero		0


//--------------------- .nv.constant0.attn_fwd    --------------------------
	.section	.nv.constant0.attn_fwd,"a",@progbits
	.sectionflags	@""
	.align	4
.nv.constant0.attn_fwd:
	.zero		664


//--------------------- SYMBOLS --------------------------

	.type		.nv.reservedSmem.offset0,@object
	.size		.nv.reservedSmem.offset0,0x4
